//
// Generated by NVIDIA NVVM Compiler
//
// Compiler Build ID: CL-36424714
// Cuda compilation tools, release 13.0, V13.0.88
// Based on NVVM 20.0.0
//

.version 9.0
.target sm_100
.address_size 64

	// .globl	emv_batch_f32

.visible .entry emv_batch_f32(
	.param .u64 .ptr .align 1 emv_batch_f32_param_0,
	.param .u64 .ptr .align 1 emv_batch_f32_param_1,
	.param .u64 .ptr .align 1 emv_batch_f32_param_2,
	.param .u32 emv_batch_f32_param_3,
	.param .u32 emv_batch_f32_param_4,
	.param .u32 emv_batch_f32_param_5,
	.param .u64 .ptr .align 1 emv_batch_f32_param_6
)
{
	.reg .pred 	%p<61>;
	.reg .b32 	%r<131>;
	.reg .b32 	%f<81>;
	.reg .b64 	%rd<80>;

	ld.param.u64 	%rd32, [emv_batch_f32_param_0];
	ld.param.u64 	%rd33, [emv_batch_f32_param_1];
	ld.param.u64 	%rd34, [emv_batch_f32_param_2];
	ld.param.u32 	%r65, [emv_batch_f32_param_3];
	ld.param.u32 	%r67, [emv_batch_f32_param_4];
	ld.param.u32 	%r66, [emv_batch_f32_param_5];
	ld.param.u64 	%rd31, [emv_batch_f32_param_6];
	cvta.to.global.u64 	%rd1, %rd34;
	cvta.to.global.u64 	%rd2, %rd33;
	cvta.to.global.u64 	%rd3, %rd32;
	mov.u32 	%r68, %ctaid.x;
	mov.u32 	%r69, %ntid.x;
	mov.u32 	%r1, %tid.x;
	mad.lo.s32 	%r2, %r68, %r69, %r1;
	setp.ge.s32 	%p1, %r2, %r67;
	@%p1 bra 	$L__BB0_56;
	cvta.to.global.u64 	%rd4, %rd31;
	mul.wide.s32 	%rd5, %r65, %r2;
	shl.b64 	%rd35, %rd5, 2;
	add.s64 	%rd6, %rd4, %rd35;
	setp.lt.s32 	%p2, %r65, 1;
	setp.lt.s32 	%p3, %r66, 0;
	or.pred  	%p4, %p2, %p3;
	setp.ge.s32 	%p5, %r66, %r65;
	or.pred  	%p6, %p5, %p4;
	@%p6 bra 	$L__BB0_22;
	add.s32 	%r71, %r65, -1;
	min.u32 	%r72, %r66, %r71;
	add.s32 	%r3, %r72, 1;
	and.b32  	%r4, %r3, 15;
	setp.lt.u32 	%p7, %r72, 15;
	mov.b32 	%r110, 0;
	@%p7 bra 	$L__BB0_5;
	and.b32  	%r110, %r3, 2147483632;
	neg.s32 	%r109, %r110;
	add.s64 	%rd37, %rd35, %rd4;
	add.s64 	%rd73, %rd37, 32;
$L__BB0_4:
	.pragma "nounroll";
	mov.b32 	%r73, 2147483647;
	st.global.u32 	[%rd73+-32], %r73;
	st.global.u32 	[%rd73+-28], %r73;
	st.global.u32 	[%rd73+-24], %r73;
	st.global.u32 	[%rd73+-20], %r73;
	st.global.u32 	[%rd73+-16], %r73;
	st.global.u32 	[%rd73+-12], %r73;
	st.global.u32 	[%rd73+-8], %r73;
	st.global.u32 	[%rd73+-4], %r73;
	st.global.u32 	[%rd73], %r73;
	st.global.u32 	[%rd73+4], %r73;
	st.global.u32 	[%rd73+8], %r73;
	st.global.u32 	[%rd73+12], %r73;
	st.global.u32 	[%rd73+16], %r73;
	st.global.u32 	[%rd73+20], %r73;
	st.global.u32 	[%rd73+24], %r73;
	st.global.u32 	[%rd73+28], %r73;
	add.s32 	%r109, %r109, 16;
	add.s64 	%rd73, %rd73, 64;
	setp.ne.s32 	%p8, %r109, 0;
	@%p8 bra 	$L__BB0_4;
$L__BB0_5:
	setp.eq.s32 	%p9, %r4, 0;
	@%p9 bra 	$L__BB0_14;
	and.b32  	%r15, %r3, 7;
	setp.lt.u32 	%p10, %r4, 8;
	@%p10 bra 	$L__BB0_8;
	mul.wide.u32 	%rd38, %r110, 4;
	add.s64 	%rd39, %rd6, %rd38;
	mov.b32 	%r74, 2147483647;
	st.global.u32 	[%rd39], %r74;
	st.global.u32 	[%rd39+4], %r74;
	st.global.u32 	[%rd39+8], %r74;
	st.global.u32 	[%rd39+12], %r74;
	st.global.u32 	[%rd39+16], %r74;
	st.global.u32 	[%rd39+20], %r74;
	st.global.u32 	[%rd39+24], %r74;
	st.global.u32 	[%rd39+28], %r74;
	add.s32 	%r110, %r110, 8;
$L__BB0_8:
	setp.eq.s32 	%p11, %r15, 0;
	@%p11 bra 	$L__BB0_14;
	and.b32  	%r18, %r3, 3;
	setp.lt.u32 	%p12, %r15, 4;
	@%p12 bra 	$L__BB0_11;
	mul.wide.u32 	%rd40, %r110, 4;
	add.s64 	%rd41, %rd6, %rd40;
	mov.b32 	%r75, 2147483647;
	st.global.u32 	[%rd41], %r75;
	st.global.u32 	[%rd41+4], %r75;
	st.global.u32 	[%rd41+8], %r75;
	st.global.u32 	[%rd41+12], %r75;
	add.s32 	%r110, %r110, 4;
$L__BB0_11:
	setp.eq.s32 	%p13, %r18, 0;
	@%p13 bra 	$L__BB0_14;
	mul.wide.u32 	%rd43, %r110, 4;
	add.s64 	%rd44, %rd35, %rd43;
	add.s64 	%rd74, %rd4, %rd44;
	neg.s32 	%r113, %r18;
$L__BB0_13:
	.pragma "nounroll";
	mov.b32 	%r76, 2147483647;
	st.global.u32 	[%rd74], %r76;
	add.s64 	%rd74, %rd74, 4;
	add.s32 	%r113, %r113, 1;
	setp.ne.s32 	%p14, %r113, 0;
	@%p14 bra 	$L__BB0_13;
$L__BB0_14:
	// begin inline asm
	activemask.b32 %r77;
	// end inline asm
	brev.b32 	%r79, %r77;
	bfind.shiftamt.u32 	%r25, %r79;
	and.b32  	%r26, %r1, 31;
	setp.ne.s32 	%p15, %r26, %r25;
	mov.b32 	%r114, 0;
	mov.u32 	%r115, %r114;
	@%p15 bra 	$L__BB0_16;
	mul.wide.u32 	%rd45, %r66, 4;
	add.s64 	%rd46, %rd3, %rd45;
	ld.global.nc.u32 	%r114, [%rd46];
	add.s64 	%rd47, %rd2, %rd45;
	ld.global.nc.u32 	%r115, [%rd47];
$L__BB0_16:
	shfl.sync.idx.b32	%r80|%p16, %r114, %r25, 31, %r77;
	mov.b32 	%f23, %r80;
	shfl.sync.idx.b32	%r81|%p17, %r115, %r25, 31, %r77;
	mov.b32 	%f24, %r81;
	add.f32 	%f1, %f23, %f24;
	add.s32 	%r119, %r66, 1;
	setp.ge.u32 	%p18, %r119, %r65;
	@%p18 bra 	$L__BB0_56;
	mul.f32 	%f80, %f1, 0f3F000000;
	sub.s32 	%r82, %r66, %r65;
	and.b32  	%r83, %r82, 1;
	setp.eq.b32 	%p19, %r83, 1;
	@%p19 bra 	$L__BB0_39;
	setp.ne.s32 	%p20, %r26, %r25;
	mov.b32 	%r116, 0;
	mov.u32 	%r117, %r116;
	mov.u32 	%r118, %r116;
	@%p20 bra 	$L__BB0_20;
	mul.wide.u32 	%rd48, %r66, 4;
	add.s64 	%rd49, %rd3, %rd48;
	ld.global.nc.u32 	%r116, [%rd49+4];
	add.s64 	%rd50, %rd2, %rd48;
	ld.global.nc.u32 	%r117, [%rd50+4];
	add.s64 	%rd51, %rd1, %rd48;
	ld.global.nc.u32 	%r118, [%rd51+4];
$L__BB0_20:
	shfl.sync.idx.b32	%r85|%p21, %r116, %r25, 31, %r77;
	mov.b32 	%f3, %r85;
	shfl.sync.idx.b32	%r86|%p22, %r117, %r25, 31, %r77;
	mov.b32 	%f4, %r86;
	shfl.sync.idx.b32	%r87|%p23, %r118, %r25, 31, %r77;
	mov.b32 	%f5, %r87;
	abs.f32 	%f25, %f3;
	setp.num.f32 	%p24, %f25, %f25;
	abs.f32 	%f26, %f4;
	setp.num.f32 	%p25, %f26, %f26;
	and.pred  	%p26, %p24, %p25;
	abs.f32 	%f28, %f5;
	setp.num.f32 	%p27, %f28, %f28;
	and.pred  	%p28, %p26, %p27;
	@%p28 bra 	$L__BB0_35;
	mul.wide.u32 	%rd52, %r66, 4;
	add.s64 	%rd53, %rd6, %rd52;
	mov.b32 	%r88, 2147483647;
	st.global.u32 	[%rd53+4], %r88;
	bra.uni 	$L__BB0_38;
$L__BB0_22:
	setp.lt.s32 	%p52, %r65, 1;
	@%p52 bra 	$L__BB0_56;
	and.b32  	%r7, %r65, 15;
	setp.lt.u32 	%p53, %r65, 16;
	mov.b32 	%r128, 0;
	@%p53 bra 	$L__BB0_26;
	and.b32  	%r128, %r65, 2147483632;
	neg.s32 	%r108, %r128;
	add.s64 	%rd64, %rd35, %rd4;
	add.s64 	%rd72, %rd64, 32;
$L__BB0_25:
	.pragma "nounroll";
	mov.b32 	%r104, 2147483647;
	st.global.u32 	[%rd72+-32], %r104;
	st.global.u32 	[%rd72+-28], %r104;
	st.global.u32 	[%rd72+-24], %r104;
	st.global.u32 	[%rd72+-20], %r104;
	st.global.u32 	[%rd72+-16], %r104;
	st.global.u32 	[%rd72+-12], %r104;
	st.global.u32 	[%rd72+-8], %r104;
	st.global.u32 	[%rd72+-4], %r104;
	st.global.u32 	[%rd72], %r104;
	st.global.u32 	[%rd72+4], %r104;
	st.global.u32 	[%rd72+8], %r104;
	st.global.u32 	[%rd72+12], %r104;
	st.global.u32 	[%rd72+16], %r104;
	st.global.u32 	[%rd72+20], %r104;
	st.global.u32 	[%rd72+24], %r104;
	st.global.u32 	[%rd72+28], %r104;
	add.s32 	%r108, %r108, 16;
	add.s64 	%rd72, %rd72, 64;
	setp.eq.s32 	%p54, %r108, 0;
	@%p54 bra 	$L__BB0_26;
	bra.uni 	$L__BB0_25;
$L__BB0_26:
	setp.eq.s32 	%p55, %r7, 0;
	@%p55 bra 	$L__BB0_56;
	and.b32  	%r56, %r65, 7;
	setp.lt.u32 	%p56, %r7, 8;
	@%p56 bra 	$L__BB0_29;
	mul.wide.u32 	%rd65, %r128, 4;
	add.s64 	%rd66, %rd6, %rd65;
	mov.b32 	%r105, 2147483647;
	st.global.u32 	[%rd66], %r105;
	st.global.u32 	[%rd66+4], %r105;
	st.global.u32 	[%rd66+8], %r105;
	st.global.u32 	[%rd66+12], %r105;
	st.global.u32 	[%rd66+16], %r105;
	st.global.u32 	[%rd66+20], %r105;
	st.global.u32 	[%rd66+24], %r105;
	st.global.u32 	[%rd66+28], %r105;
	add.s32 	%r128, %r128, 8;
$L__BB0_29:
	setp.eq.s32 	%p57, %r56, 0;
	@%p57 bra 	$L__BB0_56;
	and.b32  	%r59, %r65, 3;
	setp.lt.u32 	%p58, %r56, 4;
	@%p58 bra 	$L__BB0_32;
	mul.wide.u32 	%rd67, %r128, 4;
	add.s64 	%rd68, %rd6, %rd67;
	mov.b32 	%r106, 2147483647;
	st.global.u32 	[%rd68], %r106;
	st.global.u32 	[%rd68+4], %r106;
	st.global.u32 	[%rd68+8], %r106;
	st.global.u32 	[%rd68+12], %r106;
	add.s32 	%r128, %r128, 4;
$L__BB0_32:
	setp.eq.s32 	%p59, %r59, 0;
	@%p59 bra 	$L__BB0_56;
	mul.wide.u32 	%rd70, %r128, 4;
	add.s64 	%rd71, %rd35, %rd70;
	add.s64 	%rd79, %rd4, %rd71;
	neg.s32 	%r130, %r59;
$L__BB0_34:
	.pragma "nounroll";
	mov.b32 	%r107, 2147483647;
	st.global.u32 	[%rd79], %r107;
	add.s64 	%rd79, %rd79, 4;
	add.s32 	%r130, %r130, 1;
	setp.ne.s32 	%p60, %r130, 0;
	@%p60 bra 	$L__BB0_34;
	bra.uni 	$L__BB0_56;
$L__BB0_35:
	sub.f32 	%f6, %f3, %f4;
	add.f32 	%f30, %f3, %f4;
	mul.f32 	%f7, %f30, 0f3F000000;
	setp.eq.f32 	%p29, %f6, 0f00000000;
	@%p29 bra 	$L__BB0_37;
	sub.f32 	%f31, %f7, %f80;
	sub.f32 	%f32, %f31, %f7;
	sub.f32 	%f33, %f31, %f32;
	sub.f32 	%f34, %f7, %f33;
	add.f32 	%f35, %f80, %f32;
	sub.f32 	%f36, %f34, %f35;
	mov.f32 	%f37, 0f461C4000;
	div.rn.f32 	%f38, %f37, %f5;
	mul.f32 	%f39, %f6, %f38;
	mul.f32 	%f40, %f39, %f36;
	fma.rn.f32 	%f41, %f31, %f39, %f40;
	mul.wide.u32 	%rd54, %r66, 4;
	add.s64 	%rd55, %rd6, %rd54;
	st.global.f32 	[%rd55+4], %f41;
	mov.f32 	%f80, %f7;
	bra.uni 	$L__BB0_38;
$L__BB0_37:
	mul.wide.u32 	%rd56, %r66, 4;
	add.s64 	%rd57, %rd6, %rd56;
	mov.b32 	%r89, 2147483647;
	st.global.u32 	[%rd57+4], %r89;
	mov.f32 	%f80, %f7;
$L__BB0_38:
	add.s32 	%r119, %r66, 2;
$L__BB0_39:
	add.s32 	%r90, %r65, -2;
	setp.eq.s32 	%p30, %r90, %r66;
	@%p30 bra 	$L__BB0_56;
	sub.s32 	%r120, %r119, %r65;
	mul.wide.u32 	%rd58, %r119, 4;
	add.s64 	%rd59, %rd58, 4;
	add.s64 	%rd78, %rd3, %rd59;
	add.s64 	%rd77, %rd2, %rd59;
	add.s64 	%rd76, %rd1, %rd59;
	add.s64 	%rd61, %rd35, %rd58;
	add.s64 	%rd62, %rd61, %rd4;
	add.s64 	%rd75, %rd62, 4;
$L__BB0_41:
	setp.ne.s32 	%p31, %r26, %r25;
	mov.b32 	%r121, 0;
	mov.u32 	%r122, %r121;
	mov.u32 	%r123, %r121;
	@%p31 bra 	$L__BB0_43;
	ld.global.nc.u32 	%r121, [%rd78+-4];
	ld.global.nc.u32 	%r122, [%rd77+-4];
	ld.global.nc.u32 	%r123, [%rd76+-4];
$L__BB0_43:
	shfl.sync.idx.b32	%r92|%p32, %r121, %r25, 31, %r77;
	mov.b32 	%f11, %r92;
	shfl.sync.idx.b32	%r93|%p33, %r122, %r25, 31, %r77;
	mov.b32 	%f12, %r93;
	shfl.sync.idx.b32	%r94|%p34, %r123, %r25, 31, %r77;
	mov.b32 	%f13, %r94;
	abs.f32 	%f42, %f11;
	setp.num.f32 	%p35, %f42, %f42;
	abs.f32 	%f43, %f12;
	setp.num.f32 	%p36, %f43, %f43;
	and.pred  	%p37, %p35, %p36;
	abs.f32 	%f45, %f13;
	setp.num.f32 	%p38, %f45, %f45;
	and.pred  	%p39, %p37, %p38;
	@%p39 bra 	$L__BB0_45;
	mov.b32 	%r95, 2147483647;
	st.global.u32 	[%rd75+-4], %r95;
	bra.uni 	$L__BB0_48;
$L__BB0_45:
	sub.f32 	%f14, %f11, %f12;
	add.f32 	%f47, %f11, %f12;
	mul.f32 	%f15, %f47, 0f3F000000;
	setp.neu.f32 	%p40, %f14, 0f00000000;
	@%p40 bra 	$L__BB0_47;
	mov.b32 	%r96, 2147483647;
	st.global.u32 	[%rd75+-4], %r96;
	mov.f32 	%f80, %f15;
	bra.uni 	$L__BB0_48;
$L__BB0_47:
	sub.f32 	%f48, %f15, %f80;
	sub.f32 	%f49, %f48, %f15;
	sub.f32 	%f50, %f48, %f49;
	sub.f32 	%f51, %f15, %f50;
	add.f32 	%f52, %f80, %f49;
	sub.f32 	%f53, %f51, %f52;
	mov.f32 	%f54, 0f461C4000;
	div.rn.f32 	%f55, %f54, %f13;
	mul.f32 	%f56, %f14, %f55;
	mul.f32 	%f57, %f56, %f53;
	fma.rn.f32 	%f58, %f48, %f56, %f57;
	st.global.f32 	[%rd75+-4], %f58;
	mov.f32 	%f80, %f15;
$L__BB0_48:
	setp.ne.s32 	%p41, %r26, %r25;
	mov.b32 	%r124, 0;
	mov.u32 	%r125, %r124;
	mov.u32 	%r126, %r124;
	@%p41 bra 	$L__BB0_50;
	ld.global.nc.u32 	%r124, [%rd78];
	ld.global.nc.u32 	%r125, [%rd77];
	ld.global.nc.u32 	%r126, [%rd76];
$L__BB0_50:
	shfl.sync.idx.b32	%r98|%p42, %r124, %r25, 31, %r77;
	mov.b32 	%f17, %r98;
	shfl.sync.idx.b32	%r99|%p43, %r125, %r25, 31, %r77;
	mov.b32 	%f18, %r99;
	shfl.sync.idx.b32	%r100|%p44, %r126, %r25, 31, %r77;
	mov.b32 	%f19, %r100;
	abs.f32 	%f59, %f17;
	setp.num.f32 	%p45, %f59, %f59;
	abs.f32 	%f60, %f18;
	setp.num.f32 	%p46, %f60, %f60;
	and.pred  	%p47, %p45, %p46;
	abs.f32 	%f62, %f19;
	setp.num.f32 	%p48, %f62, %f62;
	and.pred  	%p49, %p47, %p48;
	@%p49 bra 	$L__BB0_52;
	mov.b32 	%r101, 2147483647;
	st.global.u32 	[%rd75], %r101;
	bra.uni 	$L__BB0_55;
$L__BB0_52:
	sub.f32 	%f20, %f17, %f18;
	add.f32 	%f64, %f17, %f18;
	mul.f32 	%f21, %f64, 0f3F000000;
	setp.eq.f32 	%p50, %f20, 0f00000000;
	@%p50 bra 	$L__BB0_54;
	sub.f32 	%f65, %f21, %f80;
	sub.f32 	%f66, %f65, %f21;
	sub.f32 	%f67, %f65, %f66;
	sub.f32 	%f68, %f21, %f67;
	add.f32 	%f69, %f80, %f66;
	sub.f32 	%f70, %f68, %f69;
	mov.f32 	%f71, 0f461C4000;
	div.rn.f32 	%f72, %f71, %f19;
	mul.f32 	%f73, %f20, %f72;
	mul.f32 	%f74, %f73, %f70;
	fma.rn.f32 	%f75, %f65, %f73, %f74;
	st.global.f32 	[%rd75], %f75;
	mov.f32 	%f80, %f21;
	bra.uni 	$L__BB0_55;
$L__BB0_54:
	mov.b32 	%r102, 2147483647;
	st.global.u32 	[%rd75], %r102;
	mov.f32 	%f80, %f21;
$L__BB0_55:
	add.s32 	%r120, %r120, 2;
	add.s64 	%rd78, %rd78, 8;
	add.s64 	%rd77, %rd77, 8;
	add.s64 	%rd76, %rd76, 8;
	add.s64 	%rd75, %rd75, 8;
	setp.eq.s32 	%p51, %r120, 0;
	@%p51 bra 	$L__BB0_56;
	bra.uni 	$L__BB0_41;
$L__BB0_56:
	ret;

}
	// .globl	emv_many_series_one_param_f32
.visible .entry emv_many_series_one_param_f32(
	.param .u64 .ptr .align 1 emv_many_series_one_param_f32_param_0,
	.param .u64 .ptr .align 1 emv_many_series_one_param_f32_param_1,
	.param .u64 .ptr .align 1 emv_many_series_one_param_f32_param_2,
	.param .u64 .ptr .align 1 emv_many_series_one_param_f32_param_3,
	.param .u32 emv_many_series_one_param_f32_param_4,
	.param .u32 emv_many_series_one_param_f32_param_5,
	.param .u64 .ptr .align 1 emv_many_series_one_param_f32_param_6
)
{
	.reg .pred 	%p<61>;
	.reg .b32 	%r<81>;
	.reg .b32 	%f<131>;
	.reg .b64 	%rd<169>;

	ld.param.u64 	%rd46, [emv_many_series_one_param_f32_param_0];
	ld.param.u64 	%rd47, [emv_many_series_one_param_f32_param_1];
	ld.param.u64 	%rd48, [emv_many_series_one_param_f32_param_2];
	ld.param.u64 	%rd45, [emv_many_series_one_param_f32_param_3];
	ld.param.u32 	%r37, [emv_many_series_one_param_f32_param_4];
	ld.param.u32 	%r38, [emv_many_series_one_param_f32_param_5];
	ld.param.u64 	%rd49, [emv_many_series_one_param_f32_param_6];
	cvta.to.global.u64 	%rd1, %rd49;
	cvta.to.global.u64 	%rd2, %rd48;
	cvta.to.global.u64 	%rd3, %rd47;
	cvta.to.global.u64 	%rd4, %rd46;
	mov.u32 	%r39, %ctaid.x;
	mov.u32 	%r40, %ntid.x;
	mov.u32 	%r41, %tid.x;
	mad.lo.s32 	%r1, %r39, %r40, %r41;
	setp.ge.s32 	%p1, %r1, %r37;
	@%p1 bra 	$L__BB1_60;
	cvta.to.global.u64 	%rd50, %rd45;
	cvt.s64.s32 	%rd5, %r1;
	mul.wide.s32 	%rd51, %r1, 4;
	add.s64 	%rd52, %rd50, %rd51;
	ld.global.nc.u32 	%r2, [%rd52];
	setp.gt.s32 	%p2, %r38, 0;
	setp.lt.s32 	%p3, %r2, 0;
	setp.ge.s32 	%p4, %r2, %r38;
	or.pred  	%p5, %p3, %p4;
	not.pred 	%p7, %p5;
	and.pred  	%p8, %p2, %p7;
	@%p8 bra 	$L__BB1_15;
	shl.b64 	%rd130, %rd5, 2;
	add.s64 	%rd166, %rd1, %rd130;
	setp.lt.s32 	%p52, %r38, 1;
	@%p52 bra 	$L__BB1_60;
	and.b32  	%r3, %r38, 15;
	setp.lt.u32 	%p53, %r38, 16;
	@%p53 bra 	$L__BB1_6;
	mul.wide.s32 	%rd7, %r37, 64;
	and.b32  	%r67, %r38, 2147483632;
	neg.s32 	%r72, %r67;
	mul.wide.s32 	%rd8, %r37, 4;
	mov.u64 	%rd158, %rd166;
$L__BB1_5:
	.pragma "nounroll";
	mov.b32 	%r68, 2147483647;
	st.global.u32 	[%rd158], %r68;
	add.s64 	%rd131, %rd158, %rd8;
	st.global.u32 	[%rd131], %r68;
	add.s64 	%rd132, %rd131, %rd8;
	st.global.u32 	[%rd132], %r68;
	add.s64 	%rd133, %rd132, %rd8;
	st.global.u32 	[%rd133], %r68;
	add.s64 	%rd134, %rd133, %rd8;
	st.global.u32 	[%rd134], %r68;
	add.s64 	%rd135, %rd134, %rd8;
	st.global.u32 	[%rd135], %r68;
	add.s64 	%rd136, %rd135, %rd8;
	st.global.u32 	[%rd136], %r68;
	add.s64 	%rd137, %rd136, %rd8;
	st.global.u32 	[%rd137], %r68;
	add.s64 	%rd138, %rd137, %rd8;
	st.global.u32 	[%rd138], %r68;
	add.s64 	%rd139, %rd138, %rd8;
	st.global.u32 	[%rd139], %r68;
	add.s64 	%rd140, %rd139, %rd8;
	st.global.u32 	[%rd140], %r68;
	add.s64 	%rd141, %rd140, %rd8;
	st.global.u32 	[%rd141], %r68;
	add.s64 	%rd142, %rd141, %rd8;
	st.global.u32 	[%rd142], %r68;
	add.s64 	%rd143, %rd142, %rd8;
	st.global.u32 	[%rd143], %r68;
	add.s64 	%rd144, %rd143, %rd8;
	st.global.u32 	[%rd144], %r68;
	add.s64 	%rd145, %rd144, %rd8;
	st.global.u32 	[%rd145], %r68;
	add.s64 	%rd166, %rd158, %rd7;
	add.s32 	%r72, %r72, 16;
	setp.eq.s32 	%p54, %r72, 0;
	add.s64 	%rd158, %rd145, %rd8;
	@%p54 bra 	$L__BB1_6;
	bra.uni 	$L__BB1_5;
$L__BB1_6:
	setp.eq.s32 	%p55, %r3, 0;
	@%p55 bra 	$L__BB1_60;
	and.b32  	%r32, %r38, 7;
	setp.lt.u32 	%p56, %r3, 8;
	@%p56 bra 	$L__BB1_9;
	mov.b32 	%r69, 2147483647;
	st.global.u32 	[%rd166], %r69;
	mul.wide.s32 	%rd146, %r37, 4;
	add.s64 	%rd147, %rd166, %rd146;
	st.global.u32 	[%rd147], %r69;
	add.s64 	%rd148, %rd147, %rd146;
	st.global.u32 	[%rd148], %r69;
	add.s64 	%rd149, %rd148, %rd146;
	st.global.u32 	[%rd149], %r69;
	add.s64 	%rd150, %rd149, %rd146;
	st.global.u32 	[%rd150], %r69;
	add.s64 	%rd151, %rd150, %rd146;
	st.global.u32 	[%rd151], %r69;
	add.s64 	%rd152, %rd151, %rd146;
	st.global.u32 	[%rd152], %r69;
	add.s64 	%rd153, %rd152, %rd146;
	st.global.u32 	[%rd153], %r69;
	add.s64 	%rd166, %rd153, %rd146;
$L__BB1_9:
	setp.eq.s32 	%p57, %r32, 0;
	@%p57 bra 	$L__BB1_60;
	and.b32  	%r33, %r38, 3;
	setp.lt.u32 	%p58, %r32, 4;
	@%p58 bra 	$L__BB1_12;
	mov.b32 	%r70, 2147483647;
	st.global.u32 	[%rd166], %r70;
	mul.wide.s32 	%rd154, %r37, 4;
	add.s64 	%rd155, %rd166, %rd154;
	st.global.u32 	[%rd155], %r70;
	add.s64 	%rd156, %rd155, %rd154;
	st.global.u32 	[%rd156], %r70;
	add.s64 	%rd157, %rd156, %rd154;
	st.global.u32 	[%rd157], %r70;
	add.s64 	%rd166, %rd157, %rd154;
$L__BB1_12:
	setp.eq.s32 	%p59, %r33, 0;
	@%p59 bra 	$L__BB1_60;
	mul.wide.s32 	%rd42, %r37, 4;
	neg.s32 	%r80, %r33;
$L__BB1_14:
	.pragma "nounroll";
	mov.b32 	%r71, 2147483647;
	st.global.u32 	[%rd166], %r71;
	add.s64 	%rd166, %rd166, %rd42;
	add.s32 	%r80, %r80, 1;
	setp.ne.s32 	%p60, %r80, 0;
	@%p60 bra 	$L__BB1_14;
	bra.uni 	$L__BB1_60;
$L__BB1_15:
	shl.b64 	%rd164, %rd5, 2;
	add.s64 	%rd12, %rd1, %rd164;
	cvt.s64.s32 	%rd13, %r37;
	add.s32 	%r42, %r38, -1;
	min.u32 	%r43, %r2, %r42;
	add.s32 	%r7, %r43, 1;
	and.b32  	%r8, %r7, 15;
	setp.lt.u32 	%p9, %r43, 15;
	mov.u64 	%rd161, %rd12;
	@%p9 bra 	$L__BB1_18;
	shl.b64 	%rd14, %rd13, 6;
	and.b32  	%r44, %r7, 2147483632;
	neg.s32 	%r73, %r44;
	shl.b64 	%rd15, %rd13, 2;
	mov.u64 	%rd159, %rd12;
$L__BB1_17:
	.pragma "nounroll";
	mov.b32 	%r45, 2147483647;
	st.global.u32 	[%rd159], %r45;
	add.s64 	%rd54, %rd159, %rd15;
	st.global.u32 	[%rd54], %r45;
	add.s64 	%rd55, %rd54, %rd15;
	st.global.u32 	[%rd55], %r45;
	add.s64 	%rd56, %rd55, %rd15;
	st.global.u32 	[%rd56], %r45;
	add.s64 	%rd57, %rd56, %rd15;
	st.global.u32 	[%rd57], %r45;
	add.s64 	%rd58, %rd57, %rd15;
	st.global.u32 	[%rd58], %r45;
	add.s64 	%rd59, %rd58, %rd15;
	st.global.u32 	[%rd59], %r45;
	add.s64 	%rd60, %rd59, %rd15;
	st.global.u32 	[%rd60], %r45;
	add.s64 	%rd61, %rd60, %rd15;
	st.global.u32 	[%rd61], %r45;
	add.s64 	%rd62, %rd61, %rd15;
	st.global.u32 	[%rd62], %r45;
	add.s64 	%rd63, %rd62, %rd15;
	st.global.u32 	[%rd63], %r45;
	add.s64 	%rd64, %rd63, %rd15;
	st.global.u32 	[%rd64], %r45;
	add.s64 	%rd65, %rd64, %rd15;
	st.global.u32 	[%rd65], %r45;
	add.s64 	%rd66, %rd65, %rd15;
	st.global.u32 	[%rd66], %r45;
	add.s64 	%rd67, %rd66, %rd15;
	st.global.u32 	[%rd67], %r45;
	add.s64 	%rd68, %rd67, %rd15;
	st.global.u32 	[%rd68], %r45;
	add.s64 	%rd161, %rd159, %rd14;
	add.s32 	%r73, %r73, 16;
	setp.ne.s32 	%p10, %r73, 0;
	add.s64 	%rd159, %rd68, %rd15;
	@%p10 bra 	$L__BB1_17;
$L__BB1_18:
	setp.eq.s32 	%p11, %r8, 0;
	@%p11 bra 	$L__BB1_27;
	and.b32  	%r12, %r7, 7;
	setp.lt.u32 	%p12, %r8, 8;
	@%p12 bra 	$L__BB1_21;
	mov.b32 	%r46, 2147483647;
	st.global.u32 	[%rd161], %r46;
	shl.b64 	%rd69, %rd13, 2;
	add.s64 	%rd70, %rd161, %rd69;
	st.global.u32 	[%rd70], %r46;
	add.s64 	%rd71, %rd70, %rd69;
	st.global.u32 	[%rd71], %r46;
	add.s64 	%rd72, %rd71, %rd69;
	st.global.u32 	[%rd72], %r46;
	add.s64 	%rd73, %rd72, %rd69;
	st.global.u32 	[%rd73], %r46;
	add.s64 	%rd74, %rd73, %rd69;
	st.global.u32 	[%rd74], %r46;
	add.s64 	%rd75, %rd74, %rd69;
	st.global.u32 	[%rd75], %r46;
	add.s64 	%rd76, %rd75, %rd69;
	st.global.u32 	[%rd76], %r46;
	add.s64 	%rd161, %rd76, %rd69;
$L__BB1_21:
	setp.eq.s32 	%p13, %r12, 0;
	@%p13 bra 	$L__BB1_27;
	and.b32  	%r13, %r7, 3;
	setp.lt.u32 	%p14, %r12, 4;
	@%p14 bra 	$L__BB1_24;
	mov.b32 	%r47, 2147483647;
	st.global.u32 	[%rd161], %r47;
	shl.b64 	%rd77, %rd13, 2;
	add.s64 	%rd78, %rd161, %rd77;
	st.global.u32 	[%rd78], %r47;
	add.s64 	%rd79, %rd78, %rd77;
	st.global.u32 	[%rd79], %r47;
	add.s64 	%rd80, %rd79, %rd77;
	st.global.u32 	[%rd80], %r47;
	add.s64 	%rd161, %rd80, %rd77;
$L__BB1_24:
	setp.eq.s32 	%p15, %r13, 0;
	@%p15 bra 	$L__BB1_27;
	shl.b64 	%rd24, %rd13, 2;
	neg.s32 	%r74, %r13;
$L__BB1_26:
	.pragma "nounroll";
	mov.b32 	%r48, 2147483647;
	st.global.u32 	[%rd161], %r48;
	add.s64 	%rd161, %rd161, %rd24;
	add.s32 	%r74, %r74, 1;
	setp.ne.s32 	%p16, %r74, 0;
	@%p16 bra 	$L__BB1_26;
$L__BB1_27:
	add.s32 	%r77, %r2, 1;
	setp.ge.u32 	%p17, %r77, %r38;
	@%p17 bra 	$L__BB1_60;
	cvt.u64.u32 	%rd81, %r2;
	mad.lo.s64 	%rd82, %rd81, %rd13, %rd5;
	shl.b64 	%rd83, %rd82, 2;
	add.s64 	%rd84, %rd4, %rd83;
	ld.global.nc.f32 	%f35, [%rd84];
	add.s64 	%rd85, %rd3, %rd83;
	ld.global.nc.f32 	%f36, [%rd85];
	add.f32 	%f37, %f35, %f36;
	mul.f32 	%f130, %f37, 0f3F000000;
	not.b32 	%r49, %r2;
	add.s32 	%r50, %r38, %r49;
	and.b32  	%r18, %r50, 3;
	setp.eq.s32 	%p18, %r18, 0;
	@%p18 bra 	$L__BB1_37;
	neg.s32 	%r76, %r18;
	cvt.u64.u32 	%rd86, %r77;
	mul.lo.s64 	%rd87, %rd13, %rd86;
	shl.b64 	%rd88, %rd87, 2;
	add.s64 	%rd27, %rd1, %rd88;
	add.s64 	%rd29, %rd2, %rd88;
	mov.u32 	%r75, %r2;
$L__BB1_30:
	.pragma "nounroll";
	cvt.u64.u32 	%rd89, %r77;
	mul.lo.s64 	%rd90, %rd13, %rd89;
	shl.b64 	%rd91, %rd90, 2;
	add.s64 	%rd92, %rd4, %rd91;
	add.s64 	%rd93, %rd92, %rd164;
	ld.global.nc.f32 	%f3, [%rd93];
	add.s64 	%rd94, %rd3, %rd91;
	add.s64 	%rd95, %rd94, %rd164;
	ld.global.nc.f32 	%f4, [%rd95];
	add.s64 	%rd96, %rd29, %rd164;
	ld.global.nc.f32 	%f5, [%rd96];
	add.s64 	%rd31, %rd27, %rd164;
	abs.f32 	%f38, %f3;
	setp.num.f32 	%p19, %f38, %f38;
	abs.f32 	%f39, %f4;
	setp.num.f32 	%p20, %f39, %f39;
	and.pred  	%p21, %p19, %p20;
	abs.f32 	%f41, %f5;
	setp.num.f32 	%p22, %f41, %f41;
	and.pred  	%p23, %p21, %p22;
	@%p23 bra 	$L__BB1_32;
	mov.b32 	%r52, 2147483647;
	st.global.u32 	[%rd31], %r52;
	bra.uni 	$L__BB1_35;
$L__BB1_32:
	add.f32 	%f43, %f3, %f4;
	mul.f32 	%f6, %f43, 0f3F000000;
	sub.f32 	%f7, %f3, %f4;
	setp.eq.f32 	%p24, %f7, 0f00000000;
	@%p24 bra 	$L__BB1_34;
	sub.f32 	%f44, %f6, %f130;
	sub.f32 	%f45, %f44, %f6;
	sub.f32 	%f46, %f44, %f45;
	sub.f32 	%f47, %f6, %f46;
	add.f32 	%f48, %f130, %f45;
	sub.f32 	%f49, %f47, %f48;
	mov.f32 	%f50, 0f461C4000;
	div.rn.f32 	%f51, %f50, %f5;
	mul.f32 	%f52, %f7, %f51;
	mul.f32 	%f53, %f52, %f49;
	fma.rn.f32 	%f54, %f44, %f52, %f53;
	st.global.f32 	[%rd31], %f54;
	mov.f32 	%f130, %f6;
	bra.uni 	$L__BB1_35;
$L__BB1_34:
	mov.b32 	%r53, 2147483647;
	st.global.u32 	[%rd31], %r53;
	mov.f32 	%f130, %f6;
$L__BB1_35:
	add.s32 	%r76, %r76, 1;
	setp.ne.s32 	%p25, %r76, 0;
	add.s32 	%r75, %r75, 1;
	shl.b64 	%rd97, %rd13, 2;
	add.s64 	%rd164, %rd164, %rd97;
	@%p25 bra 	$L__BB1_30;
	add.s32 	%r77, %r75, 1;
$L__BB1_37:
	sub.s32 	%r54, %r38, %r2;
	add.s32 	%r55, %r54, -2;
	setp.lt.u32 	%p26, %r55, 3;
	@%p26 bra 	$L__BB1_60;
	sub.s32 	%r79, %r77, %r38;
	add.s32 	%r78, %r77, 1;
$L__BB1_39:
	add.s32 	%r56, %r78, -1;
	cvt.u64.u32 	%rd98, %r56;
	mul.lo.s64 	%rd99, %rd98, %rd13;
	add.s64 	%rd100, %rd99, %rd5;
	shl.b64 	%rd101, %rd100, 2;
	add.s64 	%rd102, %rd4, %rd101;
	ld.global.nc.f32 	%f11, [%rd102];
	add.s64 	%rd103, %rd3, %rd101;
	ld.global.nc.f32 	%f12, [%rd103];
	add.s64 	%rd104, %rd2, %rd101;
	ld.global.nc.f32 	%f13, [%rd104];
	shl.b64 	%rd105, %rd99, 2;
	add.s64 	%rd33, %rd12, %rd105;
	abs.f32 	%f55, %f11;
	setp.num.f32 	%p27, %f55, %f55;
	abs.f32 	%f56, %f12;
	setp.num.f32 	%p28, %f56, %f56;
	and.pred  	%p29, %p27, %p28;
	abs.f32 	%f58, %f13;
	setp.num.f32 	%p30, %f58, %f58;
	and.pred  	%p31, %p29, %p30;
	@%p31 bra 	$L__BB1_41;
	mov.b32 	%r57, 2147483647;
	st.global.u32 	[%rd33], %r57;
	bra.uni 	$L__BB1_44;
$L__BB1_41:
	add.f32 	%f60, %f11, %f12;
	mul.f32 	%f14, %f60, 0f3F000000;
	sub.f32 	%f15, %f11, %f12;
	setp.neu.f32 	%p32, %f15, 0f00000000;
	@%p32 bra 	$L__BB1_43;
	mov.b32 	%r58, 2147483647;
	st.global.u32 	[%rd33], %r58;
	mov.f32 	%f130, %f14;
	bra.uni 	$L__BB1_44;
$L__BB1_43:
	sub.f32 	%f61, %f14, %f130;
	sub.f32 	%f62, %f61, %f14;
	sub.f32 	%f63, %f61, %f62;
	sub.f32 	%f64, %f14, %f63;
	add.f32 	%f65, %f130, %f62;
	sub.f32 	%f66, %f64, %f65;
	mov.f32 	%f67, 0f461C4000;
	div.rn.f32 	%f68, %f67, %f13;
	mul.f32 	%f69, %f15, %f68;
	mul.f32 	%f70, %f69, %f66;
	fma.rn.f32 	%f71, %f61, %f69, %f70;
	st.global.f32 	[%rd33], %f71;
	mov.f32 	%f130, %f14;
$L__BB1_44:
	cvt.u64.u32 	%rd106, %r78;
	mul.lo.s64 	%rd107, %rd106, %rd13;
	add.s64 	%rd108, %rd107, %rd5;
	shl.b64 	%rd109, %rd108, 2;
	add.s64 	%rd110, %rd4, %rd109;
	ld.global.nc.f32 	%f17, [%rd110];
	add.s64 	%rd111, %rd3, %rd109;
	ld.global.nc.f32 	%f18, [%rd111];
	add.s64 	%rd112, %rd2, %rd109;
	ld.global.nc.f32 	%f19, [%rd112];
	shl.b64 	%rd113, %rd107, 2;
	add.s64 	%rd34, %rd12, %rd113;
	abs.f32 	%f72, %f17;
	setp.num.f32 	%p33, %f72, %f72;
	abs.f32 	%f73, %f18;
	setp.num.f32 	%p34, %f73, %f73;
	and.pred  	%p35, %p33, %p34;
	abs.f32 	%f75, %f19;
	setp.num.f32 	%p36, %f75, %f75;
	and.pred  	%p37, %p35, %p36;
	@%p37 bra 	$L__BB1_46;
	mov.b32 	%r59, 2147483647;
	st.global.u32 	[%rd34], %r59;
	bra.uni 	$L__BB1_49;
$L__BB1_46:
	add.f32 	%f77, %f17, %f18;
	mul.f32 	%f20, %f77, 0f3F000000;
	sub.f32 	%f21, %f17, %f18;
	setp.eq.f32 	%p38, %f21, 0f00000000;
	@%p38 bra 	$L__BB1_48;
	sub.f32 	%f78, %f20, %f130;
	sub.f32 	%f79, %f78, %f20;
	sub.f32 	%f80, %f78, %f79;
	sub.f32 	%f81, %f20, %f80;
	add.f32 	%f82, %f130, %f79;
	sub.f32 	%f83, %f81, %f82;
	mov.f32 	%f84, 0f461C4000;
	div.rn.f32 	%f85, %f84, %f19;
	mul.f32 	%f86, %f21, %f85;
	mul.f32 	%f87, %f86, %f83;
	fma.rn.f32 	%f88, %f78, %f86, %f87;
	st.global.f32 	[%rd34], %f88;
	mov.f32 	%f130, %f20;
	bra.uni 	$L__BB1_49;
$L__BB1_48:
	mov.b32 	%r60, 2147483647;
	st.global.u32 	[%rd34], %r60;
	mov.f32 	%f130, %f20;
$L__BB1_49:
	add.s32 	%r61, %r78, 1;
	cvt.u64.u32 	%rd114, %r61;
	mul.lo.s64 	%rd115, %rd114, %rd13;
	add.s64 	%rd116, %rd115, %rd5;
	shl.b64 	%rd117, %rd116, 2;
	add.s64 	%rd118, %rd4, %rd117;
	ld.global.nc.f32 	%f23, [%rd118];
	add.s64 	%rd119, %rd3, %rd117;
	ld.global.nc.f32 	%f24, [%rd119];
	add.s64 	%rd120, %rd2, %rd117;
	ld.global.nc.f32 	%f25, [%rd120];
	shl.b64 	%rd121, %rd115, 2;
	add.s64 	%rd35, %rd12, %rd121;
	abs.f32 	%f89, %f23;
	setp.num.f32 	%p39, %f89, %f89;
	abs.f32 	%f90, %f24;
	setp.num.f32 	%p40, %f90, %f90;
	and.pred  	%p41, %p39, %p40;
	abs.f32 	%f92, %f25;
	setp.num.f32 	%p42, %f92, %f92;
	and.pred  	%p43, %p41, %p42;
	@%p43 bra 	$L__BB1_51;
	mov.b32 	%r62, 2147483647;
	st.global.u32 	[%rd35], %r62;
	bra.uni 	$L__BB1_54;
$L__BB1_51:
	add.f32 	%f94, %f23, %f24;
	mul.f32 	%f26, %f94, 0f3F000000;
	sub.f32 	%f27, %f23, %f24;
	setp.eq.f32 	%p44, %f27, 0f00000000;
	@%p44 bra 	$L__BB1_53;
	sub.f32 	%f95, %f26, %f130;
	sub.f32 	%f96, %f95, %f26;
	sub.f32 	%f97, %f95, %f96;
	sub.f32 	%f98, %f26, %f97;
	add.f32 	%f99, %f130, %f96;
	sub.f32 	%f100, %f98, %f99;
	mov.f32 	%f101, 0f461C4000;
	div.rn.f32 	%f102, %f101, %f25;
	mul.f32 	%f103, %f27, %f102;
	mul.f32 	%f104, %f103, %f100;
	fma.rn.f32 	%f105, %f95, %f103, %f104;
	st.global.f32 	[%rd35], %f105;
	mov.f32 	%f130, %f26;
	bra.uni 	$L__BB1_54;
$L__BB1_53:
	mov.b32 	%r63, 2147483647;
	st.global.u32 	[%rd35], %r63;
	mov.f32 	%f130, %f26;
$L__BB1_54:
	add.s32 	%r64, %r78, 2;
	cvt.u64.u32 	%rd122, %r64;
	mul.lo.s64 	%rd123, %rd122, %rd13;
	add.s64 	%rd124, %rd123, %rd5;
	shl.b64 	%rd125, %rd124, 2;
	add.s64 	%rd126, %rd4, %rd125;
	ld.global.nc.f32 	%f29, [%rd126];
	add.s64 	%rd127, %rd3, %rd125;
	ld.global.nc.f32 	%f30, [%rd127];
	add.s64 	%rd128, %rd2, %rd125;
	ld.global.nc.f32 	%f31, [%rd128];
	shl.b64 	%rd129, %rd123, 2;
	add.s64 	%rd36, %rd12, %rd129;
	abs.f32 	%f106, %f29;
	setp.num.f32 	%p45, %f106, %f106;
	abs.f32 	%f107, %f30;
	setp.num.f32 	%p46, %f107, %f107;
	and.pred  	%p47, %p45, %p46;
	abs.f32 	%f109, %f31;
	setp.num.f32 	%p48, %f109, %f109;
	and.pred  	%p49, %p47, %p48;
	@%p49 bra 	$L__BB1_56;
	mov.b32 	%r65, 2147483647;
	st.global.u32 	[%rd36], %r65;
	bra.uni 	$L__BB1_59;
$L__BB1_56:
	add.f32 	%f111, %f29, %f30;
	mul.f32 	%f32, %f111, 0f3F000000;
	sub.f32 	%f33, %f29, %f30;
	setp.eq.f32 	%p50, %f33, 0f00000000;
	@%p50 bra 	$L__BB1_58;
	sub.f32 	%f112, %f32, %f130;
	sub.f32 	%f113, %f112, %f32;
	sub.f32 	%f114, %f112, %f113;
	sub.f32 	%f115, %f32, %f114;
	add.f32 	%f116, %f130, %f113;
	sub.f32 	%f117, %f115, %f116;
	mov.f32 	%f118, 0f461C4000;
	div.rn.f32 	%f119, %f118, %f31;
	mul.f32 	%f120, %f33, %f119;
	mul.f32 	%f121, %f120, %f117;
	fma.rn.f32 	%f122, %f112, %f120, %f121;
	st.global.f32 	[%rd36], %f122;
	mov.f32 	%f130, %f32;
	bra.uni 	$L__BB1_59;
$L__BB1_58:
	mov.b32 	%r66, 2147483647;
	st.global.u32 	[%rd36], %r66;
	mov.f32 	%f130, %f32;
$L__BB1_59:
	add.s32 	%r79, %r79, 4;
	add.s32 	%r78, %r78, 4;
	setp.eq.s32 	%p51, %r79, 0;
	@%p51 bra 	$L__BB1_60;
	bra.uni 	$L__BB1_39;
$L__BB1_60:
	ret;

}


// ===== COMPILED SASS (sm_100) =====

	.target	sm_100

	.elftype	@"ET_EXEC"


//--------------------- .note.nv.tkinfo           --------------------------
	.section	.note.nv.tkinfo,"",@"SHT_NOTE"
	.sectionflags	@"SHF_NOTE_NV_TKINFO"
	.tkinfo
        /*0018*/ 	.word	0x00000002
        /*0030*/ 	.string	""
        /*0030*/ 	.string	"ptxas"
        /*0030*/ 	.string	"Cuda compilation tools, release 13.0, V13.0.88"
        /*0030*/ 	.string	"Build cuda_13.0.r13.0/compiler.36424714_0"
        /*0030*/ 	.string	"-arch sm_100 -m 64 "



//--------------------- .note.nv.cuinfo           --------------------------
	.section	.note.nv.cuinfo,"",@"SHT_NOTE"
	.sectionflags	@"SHF_NOTE_NV_CUINFO"
        /*0018*/ 	.short	0x0002
        /*001a*/ 	.short	0x0064
        /*001c*/ 	.short	0x0082
	.zero		2


//--------------------- .nv.info                  --------------------------
	.section	.nv.info,"",@"SHT_CUDA_INFO"
	.align	4


	//----- nvinfo : EIATTR_REGCOUNT
	.align		4
        /*0000*/ 	.byte	0x04, 0x2f
        /*0002*/ 	.short	(.L_1 - .L_0)
	.align		4
.L_0:
        /*0004*/ 	.word	index@(emv_batch_f32)
        /*0008*/ 	.word	0x0000001f


	//----- nvinfo : EIATTR_FRAME_SIZE
	.align		4
.L_1:
        /*000c*/ 	.byte	0x04, 0x11
        /*000e*/ 	.short	(.L_3 - .L_2)
	.align		4
.L_2:
        /*0010*/ 	.word	index@($__internal_1_$__cuda_sm3x_div_rn_noftz_f32_slowpath)
        /*0014*/ 	.word	0x00000000


	//----- nvinfo : EIATTR_FRAME_SIZE
	.align		4
.L_3:
        /*0018*/ 	.byte	0x04, 0x11
        /*001a*/ 	.short	(.L_5 - .L_4)
	.align		4
.L_4:
        /*001c*/ 	.word	index@(emv_batch_f32)
        /*0020*/ 	.word	0x00000000


	//----- nvinfo : EIATTR_REGCOUNT
	.align		4
.L_5:
        /*0024*/ 	.byte	0x04, 0x2f
        /*0026*/ 	.short	(.L_7 - .L_6)
	.align		4
.L_6:
        /*0028*/ 	.word	index@(emv_many_series_one_param_f32)
        /*002c*/ 	.word	0x00000026


	//----- nvinfo : EIATTR_FRAME_SIZE
	.align		4
.L_7:
        /*0030*/ 	.byte	0x04, 0x11
        /*0032*/ 	.short	(.L_9 - .L_8)
	.align		4
.L_8:
        /*0034*/ 	.word	index@($__internal_0_$__cuda_sm3x_div_rn_noftz_f32_slowpath)
        /*0038*/ 	.word	0x00000000


	//----- nvinfo : EIATTR_FRAME_SIZE
	.align		4
.L_9:
        /*003c*/ 	.byte	0x04, 0x11
        /*003e*/ 	.short	(.L_11 - .L_10)
	.align		4
.L_10:
        /*0040*/ 	.word	index@(emv_many_series_one_param_f32)
        /*0044*/ 	.word	0x00000000


	//----- nvinfo : EIATTR_MIN_STACK_SIZE
	.align		4
.L_11:
        /*0048*/ 	.byte	0x04, 0x12
        /*004a*/ 	.short	(.L_13 - .L_12)
	.align		4
.L_12:
        /*004c*/ 	.word	index@(emv_many_series_one_param_f32)
        /*0050*/ 	.word	0x00000000


	//----- nvinfo : EIATTR_MIN_STACK_SIZE
	.align		4
.L_13:
        /*0054*/ 	.byte	0x04, 0x12
        /*0056*/ 	.short	(.L_15 - .L_14)
	.align		4
.L_14:
        /*0058*/ 	.word	index@(emv_batch_f32)
        /*005c*/ 	.word	0x00000000
.L_15:


//--------------------- .nv.compat                --------------------------
	.section	.nv.compat,"",@"SHT_CUDA_COMPAT_INFO"
	.align	4
        /*0000*/ 	.byte	0x02, 0x09, 0x00, 0x00, 0x02, 0x02, 0x01, 0x00, 0x02, 0x05, 0x05, 0x00, 0x03, 0x07, 0x01, 0x01
        /*0010*/ 	.byte	0x02, 0x03, 0x00, 0x00, 0x02, 0x06, 0x01, 0x00, 0x04, 0x0b, 0x08, 0x00, 0x01, 0x00, 0x00, 0x00
        /*0020*/ 	.byte	0x00, 0x00, 0x00, 0x00


//--------------------- .nv.info.emv_many_series_one_param_f32 --------------------------
	.section	.nv.info.emv_many_series_one_param_f32,"",@"SHT_CUDA_INFO"
	.sectionflags	@""
	.align	4


	//----- nvinfo : EIATTR_CUDA_API_VERSION
	.align		4
        /*0000*/ 	.byte	0x04, 0x37
        /*0002*/ 	.short	(.L_17 - .L_16)
.L_16:
        /*0004*/ 	.word	0x00000082


	//----- nvinfo : EIATTR_KPARAM_INFO
	.align		4
.L_17:
        /*0008*/ 	.byte	0x04, 0x17
        /*000a*/ 	.short	(.L_19 - .L_18)
.L_18:
        /*000c*/ 	.word	0x00000000
        /*0010*/ 	.short	0x0006
        /*0012*/ 	.short	0x0028
        /*0014*/ 	.byte	0x00, 0xf5, 0x21, 0x00


	//----- nvinfo : EIATTR_KPARAM_INFO
	.align		4
.L_19:
        /*0018*/ 	.byte	0x04, 0x17
        /*001a*/ 	.short	(.L_21 - .L_20)
.L_20:
        /*001c*/ 	.word	0x00000000
        /*0020*/ 	.short	0x0005
        /*0022*/ 	.short	0x0024
        /*0024*/ 	.byte	0x00, 0xf0, 0x11, 0x00


	//----- nvinfo : EIATTR_KPARAM_INFO
	.align		4
.L_21:
        /*0028*/ 	.byte	0x04, 0x17
        /*002a*/ 	.short	(.L_23 - .L_22)
.L_22:
        /*002c*/ 	.word	0x00000000
        /*0030*/ 	.short	0x0004
        /*0032*/ 	.short	0x0020
        /*0034*/ 	.byte	0x00, 0xf0, 0x11, 0x00


	//----- nvinfo : EIATTR_KPARAM_INFO
	.align		4
.L_23:
        /*0038*/ 	.byte	0x04, 0x17
        /*003a*/ 	.short	(.L_25 - .L_24)
.L_24:
        /*003c*/ 	.word	0x00000000
        /*0040*/ 	.short	0x0003
        /*0042*/ 	.short	0x0018
        /*0044*/ 	.byte	0x00, 0xf5, 0x21, 0x00


	//----- nvinfo : EIATTR_KPARAM_INFO
	.align		4
.L_25:
        /*0048*/ 	.byte	0x04, 0x17
        /*004a*/ 	.short	(.L_27 - .L_26)
.L_26:
        /*004c*/ 	.word	0x00000000
        /*0050*/ 	.short	0x0002
        /*0052*/ 	.short	0x0010
        /*0054*/ 	.byte	0x00, 0xf5, 0x21, 0x00


	//----- nvinfo : EIATTR_KPARAM_INFO
	.align		4
.L_27:
        /*0058*/ 	.byte	0x04, 0x17
        /*005a*/ 	.short	(.L_29 - .L_28)
.L_28:
        /*005c*/ 	.word	0x00000000
        /*0060*/ 	.short	0x0001
        /*0062*/ 	.short	0x0008
        /*0064*/ 	.byte	0x00, 0xf5, 0x21, 0x00


	//----- nvinfo : EIATTR_KPARAM_INFO
	.align		4
.L_29:
        /*0068*/ 	.byte	0x04, 0x17
        /*006a*/ 	.short	(.L_31 - .L_30)
.L_30:
        /*006c*/ 	.word	0x00000000
        /*0070*/ 	.short	0x0000
        /*0072*/ 	.short	0x0000
        /*0074*/ 	.byte	0x00, 0xf5, 0x21, 0x00


	//----- nvinfo : EIATTR_SPARSE_MMA_MASK
	.align		4
.L_31:
        /*0078*/ 	.byte	0x03, 0x50
        /*007a*/ 	.short	0x0000


	//----- nvinfo : EIATTR_MAXREG_COUNT
	.align		4
        /*007c*/ 	.byte	0x03, 0x1b
        /*007e*/ 	.short	0x00ff


	//----- nvinfo : EIATTR_MERCURY_ISA_VERSION
	.align		4
        /*0080*/ 	.byte	0x03, 0x5f
        /*0082*/ 	.short	0x0101


	//----- nvinfo : EIATTR_VRC_CTA_INIT_COUNT
	.align		4
        /*0084*/ 	.byte	0x02, 0x4a
	.zero		1
	.zero		1


	//----- nvinfo : EIATTR_EXIT_INSTR_OFFSETS
	.align		4
        /*0088*/ 	.byte	0x04, 0x1c
        /*008a*/ 	.short	(.L_33 - .L_32)


	//   ....[0]....
.L_32:
        /*008c*/ 	.word	0x00000080


	//   ....[1]....
        /*0090*/ 	.word	0x00000170


	//   ....[2]....
        /*0094*/ 	.word	0x00000490


	//   ....[3]....
        /*0098*/ 	.word	0x00000600


	//   ....[4]....
        /*009c*/ 	.word	0x000006e0


	//   ....[5]....
        /*00a0*/ 	.word	0x00000760


	//   ....[6]....
        /*00a4*/ 	.word	0x00001180


	//   ....[7]....
        /*00a8*/ 	.word	0x00001810


	//   ....[8]....
        /*00ac*/ 	.word	0x000027c0


	//----- nvinfo : EIATTR_CRS_STACK_SIZE
	.align		4
.L_33:
        /*00b0*/ 	.byte	0x04, 0x1e
        /*00b2*/ 	.short	(.L_35 - .L_34)
.L_34:
        /*00b4*/ 	.word	0x00000000


	//----- nvinfo : EIATTR_CBANK_PARAM_SIZE
	.align		4
.L_35:
        /*00b8*/ 	.byte	0x03, 0x19
        /*00ba*/ 	.short	0x0030


	//----- nvinfo : EIATTR_PARAM_CBANK
	.align		4
        /*00bc*/ 	.byte	0x04, 0x0a
        /*00be*/ 	.short	(.L_37 - .L_36)
	.align		4
.L_36:
        /*00c0*/ 	.word	index@(.nv.constant0.emv_many_series_one_param_f32)
        /*00c4*/ 	.short	0x0380
        /*00c6*/ 	.short	0x0030


	//----- nvinfo : EIATTR_SW_WAR
	.align		4
.L_37:
        /*00c8*/ 	.byte	0x04, 0x36
        /*00ca*/ 	.short	(.L_39 - .L_38)
.L_38:
        /*00cc*/ 	.word	0x00000008
.L_39:


//--------------------- .nv.info.emv_batch_f32    --------------------------
	.section	.nv.info.emv_batch_f32,"",@"SHT_CUDA_INFO"
	.sectionflags	@""
	.align	4


	//----- nvinfo : EIATTR_CUDA_API_VERSION
	.align		4
        /*0000*/ 	.byte	0x04, 0x37
        /*0002*/ 	.short	(.L_41 - .L_40)
.L_40:
        /*0004*/ 	.word	0x00000082


	//----- nvinfo : EIATTR_KPARAM_INFO
	.align		4
.L_41:
        /*0008*/ 	.byte	0x04, 0x17
        /*000a*/ 	.short	(.L_43 - .L_42)
.L_42:
        /*000c*/ 	.word	0x00000000
        /*0010*/ 	.short	0x0006
        /*0012*/ 	.short	0x0028
        /*0014*/ 	.byte	0x00, 0xf5, 0x21, 0x00


	//----- nvinfo : EIATTR_KPARAM_INFO
	.align		4
.L_43:
        /*0018*/ 	.byte	0x04, 0x17
        /*001a*/ 	.short	(.L_45 - .L_44)
.L_44:
        /*001c*/ 	.word	0x00000000
        /*0020*/ 	.short	0x0005
        /*0022*/ 	.short	0x0020
        /*0024*/ 	.byte	0x00, 0xf0, 0x11, 0x00


	//----- nvinfo : EIATTR_KPARAM_INFO
	.align		4
.L_45:
        /*0028*/ 	.byte	0x04, 0x17
        /*002a*/ 	.short	(.L_47 - .L_46)
.L_46:
        /*002c*/ 	.word	0x00000000
        /*0030*/ 	.short	0x0004
        /*0032*/ 	.short	0x001c
        /*0034*/ 	.byte	0x00, 0xf0, 0x11, 0x00


	//----- nvinfo : EIATTR_KPARAM_INFO
	.align		4
.L_47:
        /*0038*/ 	.byte	0x04, 0x17
        /*003a*/ 	.short	(.L_49 - .L_48)
.L_48:
        /*003c*/ 	.word	0x00000000
        /*0040*/ 	.short	0x0003
        /*0042*/ 	.short	0x0018
        /*0044*/ 	.byte	0x00, 0xf0, 0x11, 0x00


	//----- nvinfo : EIATTR_KPARAM_INFO
	.align		4
.L_49:
        /*0048*/ 	.byte	0x04, 0x17
        /*004a*/ 	.short	(.L_51 - .L_50)
.L_50:
        /*004c*/ 	.word	0x00000000
        /*0050*/ 	.short	0x0002
        /*0052*/ 	.short	0x0010
        /*0054*/ 	.byte	0x00, 0xf5, 0x21, 0x00


	//----- nvinfo : EIATTR_KPARAM_INFO
	.align		4
.L_51:
        /*0058*/ 	.byte	0x04, 0x17
        /*005a*/ 	.short	(.L_53 - .L_52)
.L_52:
        /*005c*/ 	.word	0x00000000
        /*0060*/ 	.short	0x0001
        /*0062*/ 	.short	0x0008
        /*0064*/ 	.byte	0x00, 0xf5, 0x21, 0x00


	//----- nvinfo : EIATTR_KPARAM_INFO
	.align		4
.L_53:
        /*0068*/ 	.byte	0x04, 0x17
        /*006a*/ 	.short	(.L_55 - .L_54)
.L_54:
        /*006c*/ 	.word	0x00000000
        /*0070*/ 	.short	0x0000
        /*0072*/ 	.short	0x0000
        /*0074*/ 	.byte	0x00, 0xf5, 0x21, 0x00


	//----- nvinfo : EIATTR_SPARSE_MMA_MASK
	.align		4
.L_55:
        /*0078*/ 	.byte	0x03, 0x50
        /*007a*/ 	.short	0x0000


	//----- nvinfo : EIATTR_MAXREG_COUNT
	.align		4
        /*007c*/ 	.byte	0x03, 0x1b
        /*007e*/ 	.short	0x00ff


	//----- nvinfo : EIATTR_MERCURY_ISA_VERSION
	.align		4
        /*0080*/ 	.byte	0x03, 0x5f
        /*0082*/ 	.short	0x0101


	//----- nvinfo : EIATTR_COOP_GROUP_MASK_REGIDS
	.align		4
        /*0084*/ 	.byte	0x04, 0x29
        /*0086*/ 	.short	(.L_57 - .L_56)


	//   ....[0]....
.L_56:
        /*0088*/ 	.word	0x0500000e


	//   ....[1]....
        /*008c*/ 	.word	0x0500000e


	//   ....[2]....
        /*0090*/ 	.word	0x0500000e


	//   ....[3]....
        /*0094*/ 	.word	0x0500000e


	//   ....[4]....
        /*0098*/ 	.word	0x0500000e


	//   ....[5]....
        /*009c*/ 	.word	0x0500000e


	//   ....[6]....
        /*00a0*/ 	.word	0x0500000e


	//   ....[7]....
        /*00a4*/ 	.word	0x0500000e


	//   ....[8]....
        /*00a8*/ 	.word	0x0500000e


	//   ....[9]....
        /*00ac*/ 	.word	0x0500000e


	//   ....[10]....
        /*00b0*/ 	.word	0x0500000e


	//----- nvinfo : EIATTR_COOP_GROUP_INSTR_OFFSETS
	.align		4
.L_57:
        /*00b4*/ 	.byte	0x04, 0x28
        /*00b6*/ 	.short	(.L_59 - .L_58)


	//   ....[0]....
.L_58:
        /*00b8*/ 	.word	0x00000740


	//   ....[1]....
        /*00bc*/ 	.word	0x00000750


	//   ....[2]....
        /*00c0*/ 	.word	0x000008b0


	//   ....[3]....
        /*00c4*/ 	.word	0x000008c0


	//   ....[4]....
        /*00c8*/ 	.word	0x000008d0


	//   ....[5]....
        /*00cc*/ 	.word	0x00000d80


	//   ....[6]....
        /*00d0*/ 	.word	0x00000d90


	//   ....[7]....
        /*00d4*/ 	.word	0x00000da0


	//   ....[8]....
        /*00d8*/ 	.word	0x00001060


	//   ....[9]....
        /*00dc*/ 	.word	0x00001070


	//   ....[10]....
        /*00e0*/ 	.word	0x00001080


	//----- nvinfo : EIATTR_VRC_CTA_INIT_COUNT
	.align		4
.L_59:
        /*00e4*/ 	.byte	0x02, 0x4a
	.zero		1
	.zero		1


	//----- nvinfo : EIATTR_EXIT_INSTR_OFFSETS
	.align		4
        /*00e8*/ 	.byte	0x04, 0x1c
        /*00ea*/ 	.short	(.L_61 - .L_60)


	//   ....[0]....
.L_60:
        /*00ec*/ 	.word	0x00000070


	//   ....[1]....
        /*00f0*/ 	.word	0x00000760


	//   ....[2]....
        /*00f4*/ 	.word	0x00000bb0


	//   ....[3]....
        /*00f8*/ 	.word	0x00001380


	//   ....[4]....
        /*00fc*/ 	.word	0x00001410


	//   ....[5]....
        /*0100*/ 	.word	0x00001630


	//   ....[6]....
        /*0104*/ 	.word	0x00001730


	//   ....[7]....
        /*0108*/ 	.word	0x000017f0


	//   ....[8]....
        /*010c*/ 	.word	0x000018d0


	//----- nvinfo : EIATTR_CRS_STACK_SIZE
	.align		4
.L_61:
        /*0110*/ 	.byte	0x04, 0x1e
        /*0112*/ 	.short	(.L_63 - .L_62)
.L_62:
        /*0114*/ 	.word	0x00000000


	//----- nvinfo : EIATTR_CBANK_PARAM_SIZE
	.align		4
.L_63:
        /*0118*/ 	.byte	0x03, 0x19
        /*011a*/ 	.short	0x0030


	//----- nvinfo : EIATTR_PARAM_CBANK
	.align		4
        /*011c*/ 	.byte	0x04, 0x0a
        /*011e*/ 	.short	(.L_65 - .L_64)
	.align		4
.L_64:
        /*0120*/ 	.word	index@(.nv.constant0.emv_batch_f32)
        /*0124*/ 	.short	0x0380
        /*0126*/ 	.short	0x0030


	//----- nvinfo : EIATTR_SW_WAR
	.align		4
.L_65:
        /*0128*/ 	.byte	0x04, 0x36
        /*012a*/ 	.short	(.L_67 - .L_66)
.L_66:
        /*012c*/ 	.word	0x00000008
.L_67:


//--------------------- .nv.callgraph             --------------------------
	.section	.nv.callgraph,"",@"SHT_CUDA_CALLGRAPH"
	.align	4
	.sectionentsize	8
	.align		4
        /*0000*/ 	.word	0x00000000
	.align		4
        /*0004*/ 	.word	0xffffffff
	.align		4
        /*0008*/ 	.word	0x00000000
	.align		4
        /*000c*/ 	.word	0xfffffffe
	.align		4
        /*0010*/ 	.word	0x00000000
	.align		4
        /*0014*/ 	.word	0xfffffffd
	.align		4
        /*0018*/ 	.word	0x00000000
	.align		4
        /*001c*/ 	.word	0xfffffffc


//--------------------- .text.emv_many_series_one_param_f32 --------------------------
	.section	.text.emv_many_series_one_param_f32,"ax",@progbits
	.align	128
        .global         emv_many_series_one_param_f32
        .type           emv_many_series_one_param_f32,@function
        .size           emv_many_series_one_param_f32,(.L_x_91 - emv_many_series_one_param_f32)
        .other          emv_many_series_one_param_f32,@"STO_CUDA_ENTRY STV_DEFAULT"
emv_many_series_one_param_f32:
.text.emv_many_series_one_param_f32:
[----:B------:R-:W-:Y:S01]  /*0000*/  LDC R1, c[0x0][0x37c] ;  /* 0x0000df00ff017b82 */ /* 0x000fe20000000800 */
[----:B------:R-:W0:Y:S07]  /*0010*/  S2R R17, SR_TID.X ;  /* 0x0000000000117919 */ /* 0x000e2e0000002100 */
[----:B------:R-:W0:Y:S01]  /*0020*/  S2UR UR4, SR_CTAID.X ;  /* 0x00000000000479c3 */ /* 0x000e220000002500 */
[----:B------:R-:W1:Y:S07]  /*0030*/  LDCU UR5, c[0x0][0x3a0] ;  /* 0x00007400ff0577ac */ /* 0x000e6e0008000800 */
[----:B------:R-:W0:Y:S01]  /*0040*/  LDC R16, c[0x0][0x360] ;  /* 0x0000d800ff107b82 */ /* 0x000e220000000800 */
[----:B-1----:R-:W-:-:S02]  /*0050*/  IMAD.U32 R3, RZ, RZ, UR5 ;  /* 0x00000005ff037e24 */ /* 0x002fc4000f8e00ff */
[----:B0-----:R-:W-:-:S05]  /*0060*/  IMAD R16, R16, UR4, R17 ;  /* 0x0000000410107c24 */ /* 0x001fca000f8e0211 */
[----:B------:R-:W-:-:S13]  /*0070*/  ISETP.GE.AND P0, PT, R16, R3, PT ;  /* 0x000000031000720c */ /* 0x000fda0003f06270 */
[----:B------:R-:W-:Y:S05]  /*0080*/  @P0 EXIT ;  /* 0x000000000000094d */ /* 0x000fea0003800000 */
[----:B------:R-:W0:Y:S01]  /*0090*/  LDC.64 R4, c[0x0][0x398] ;  /* 0x0000e600ff047b82 */ /* 0x000e220000000a00 */
[----:B------:R-:W1:Y:S07]  /*00a0*/  LDCU.64 UR6, c[0x0][0x358] ;  /* 0x00006b00ff0677ac */ /* 0x000e6e0008000a00 */
[----:B------:R-:W2:Y:S01]  /*00b0*/  LDC R0, c[0x0][0x3a4] ;  /* 0x0000e900ff007b82 */ /* 0x000ea20000000800 */
[----:B0-----:R-:W-:-:S05]  /*00c0*/  IMAD.WIDE R4, R16, 0x4, R4 ;  /* 0x0000000410047825 */ /* 0x001fca00078e0204 */
[----:B-1----:R-:W3:Y:S01]  /*00d0*/  LDG.E.CONSTANT R27, desc[UR6][R4.64] ;  /* 0x00000006041b7981 */ /* 0x002ee2000c1e9900 */
[----:B------:R-:W-:Y:S02]  /*00e0*/  SHF.R.S32.HI R17, RZ, 0x1f, R16 ;  /* 0x0000001fff117819 */ /* 0x000fe40000011410 */
[----:B--2---:R-:W-:Y:S02]  /*00f0*/  ISETP.GT.AND P1, PT, R0, RZ, PT ;  /* 0x000000ff0000720c */ /* 0x004fe40003f24270 */
[----:B---3--:R-:W-:-:S04]  /*0100*/  ISETP.GE.AND P0, PT, R27, R0, PT ;  /* 0x000000001b00720c */ /* 0x008fc80003f06270 */
[----:B------:R-:W-:-:S13]  /*0110*/  ISETP.LT.OR P0, PT, R27, RZ, P0 ;  /* 0x000000ff1b00720c */ /* 0x000fda0000701670 */
[----:B------:R-:W-:Y:S05]  /*0120*/  @!P0 BRA P1, `(.L_x_0) ;  /* 0x0000000400908947 */ /* 0x000fea0000800000 */
[----:B------:R-:W0:Y:S01]  /*0130*/  LDCU.64 UR4, c[0x0][0x3a8] ;  /* 0x00007500ff0477ac */ /* 0x000e220008000a00 */
[----:B------:R-:W-:Y:S02]  /*0140*/  ISETP.GE.AND P0, PT, R0, 0x1, PT ;  /* 0x000000010000780c */ /* 0x000fe40003f06270 */
[----:B0-----:R-:W-:-:S04]  /*0150*/  LEA R4, P1, R16, UR4, 0x2 ;  /* 0x0000000410047c11 */ /* 0x001fc8000f8210ff */
[----:B------:R-:W-:-:S07]  /*0160*/  LEA.HI.X R5, R16, UR5, R17, 0x2, P1 ;  /* 0x0000000510057c11 */ /* 0x000fce00088f1411 */
[----:B------:R-:W-:Y:S05]  /*0170*/  @!P0 EXIT ;  /* 0x000000000000894d */ /* 0x000fea0003800000 */
[C---:B------:R-:W-:Y:S02]  /*0180*/  ISETP.GE.U32.AND P0, PT, R0.reuse, 0x10, PT ;  /* 0x000000100000780c */ /* 0x040fe40003f06070 */
[----:B------:R-:W-:-:S11]  /*0190*/  LOP3.LUT R2, R0, 0xf, RZ, 0xc0, !PT ;  /* 0x0000000f00027812 */ /* 0x000fd600078ec0ff */
[----:B------:R-:W-:Y:S05]  /*01a0*/  @!P0 BRA `(.L_x_1) ;  /* 0x0000000000b48947 */ /* 0x000fea0003800000 */
[----:B------:R-:W-:Y:S01]  /*01b0*/  LOP3.LUT R0, R0, 0x7ffffff0, RZ, 0xc0, !PT ;  /* 0x7ffffff000007812 */ /* 0x000fe200078ec0ff */
[----:B------:R-:W-:Y:S01]  /*01c0*/  IMAD.MOV.U32 R6, RZ, RZ, R4 ;  /* 0x000000ffff067224 */ /* 0x000fe200078e0004 */
[----:B------:R-:W-:Y:S01]  /*01d0*/  MOV R19, 0x7fffffff ;  /* 0x7fffffff00137802 */ /* 0x000fe20000000f00 */
[----:B------:R-:W-:Y:S01]  /*01e0*/  IMAD.MOV.U32 R7, RZ, RZ, R5 ;  /* 0x000000ffff077224 */ /* 0x000fe200078e0005 */
[----:B------:R-:W0:Y:S01]  /*01f0*/  LDCU UR4, c[0x0][0x3a0] ;  /* 0x00007400ff0477ac */ /* 0x000e220008000800 */
[----:B------:R-:W-:-:S07]  /*0200*/  IMAD.MOV R0, RZ, RZ, -R0 ;  /* 0x000000ffff007224 */ /* 0x000fce00078e0a00 */
.L_x_2:
[----:B------:R-:W-:Y:S01]  /*0210*/  MOV R5, R7 ;  /* 0x0000000700057202 */ /* 0x000fe20000000f00 */
[----:B0-----:R-:W-:Y:S02]  /*0220*/  IMAD.U32 R3, RZ, RZ, UR4 ;  /* 0x00000004ff037e24 */ /* 0x001fe4000f8e00ff */
[----:B------:R-:W-:Y:S02]  /*0230*/  IMAD.MOV.U32 R4, RZ, RZ, R6 ;  /* 0x000000ffff047224 */ /* 0x000fe400078e0006 */
[----:B------:R-:W-:Y:S02]  /*0240*/  VIADD R0, R0, 0x10 ;  /* 0x0000001000007836 */ /* 0x000fe40000000000 */
[----:B--2---:R-:W-:Y:S01]  /*0250*/  IMAD.WIDE R20, R3, 0x4, R4 ;  /* 0x0000000403147825 */ /* 0x004fe200078e0204 */
[----:B------:R-:W-:Y:S02]  /*0260*/  STG.E desc[UR6][R4.64], R19 ;  /* 0x0000001304007986 */ /* 0x000fe4000c101906 */
[----:B------:R-:W-:-:S02]  /*0270*/  ISETP.NE.AND P0, PT, R0, RZ, PT ;  /* 0x000000ff0000720c */ /* 0x000fc40003f05270 */
[----:B------:R0:W-:Y:S01]  /*0280*/  STG.E desc[UR6][R20.64], R19 ;  /* 0x0000001314007986 */ /* 0x0001e2000c101906 */
[----:B------:R-:W-:-:S05]  /*0290*/  IMAD.WIDE R22, R3, 0x4, R20 ;  /* 0x0000000403167825 */ /* 0x000fca00078e0214 */
[----:B------:R-:W-:Y:S01]  /*02a0*/  STG.E desc[UR6][R22.64], R19 ;  /* 0x0000001316007986 */ /* 0x000fe2000c101906 */
[----:B------:R-:W-:-:S05]  /*02b0*/  IMAD.WIDE R24, R3, 0x4, R22 ;  /* 0x0000000403187825 */ /* 0x000fca00078e0216 */
[----:B------:R-:W-:Y:S01]  /*02c0*/  STG.E desc[UR6][R24.64], R19 ;  /* 0x0000001318007986 */ /* 0x000fe2000c101906 */
[----:B------:R-:W-:-:S05]  /*02d0*/  IMAD.WIDE R26, R3, 0x4, R24 ;  /* 0x00000004031a7825 */ /* 0x000fca00078e0218 */
[----:B------:R-:W-:Y:S01]  /*02e0*/  STG.E desc[UR6][R26.64], R19 ;  /* 0x000000131a007986 */ /* 0x000fe2000c101906 */
[----:B------:R-:W-:-:S05]  /*02f0*/  IMAD.WIDE R28, R3, 0x4, R26 ;  /* 0x00000004031c7825 */ /* 0x000fca00078e021a */
[----:B------:R-:W-:Y:S01]  /*0300*/  STG.E desc[UR6][R28.64], R19 ;  /* 0x000000131c007986 */ /* 0x000fe2000c101906 */
[----:B------:R-:W-:-:S05]  /*0310*/  IMAD.WIDE R6, R3, 0x4, R28 ;  /* 0x0000000403067825 */ /* 0x000fca00078e021c */
[----:B------:R1:W-:Y:S01]  /*0320*/  STG.E desc[UR6][R6.64], R19 ;  /* 0x0000001306007986 */ /* 0x0003e2000c101906 */
        /* <DEDUP_REMOVED lines=16> */
[----:B0-----:R-:W-:-:S05]  /*0430*/  IMAD.WIDE R20, R3, 0x4, R34 ;  /* 0x0000000403147825 */ /* 0x001fca00078e0222 */
[----:B------:R2:W-:Y:S01]  /*0440*/  STG.E desc[UR6][R20.64], R19 ;  /* 0x0000001314007986 */ /* 0x0005e2000c101906 */
[----:B-1----:R-:W-:Y:S01]  /*0450*/  IMAD.WIDE R6, R3, 0x4, R20 ;  /* 0x0000000403067825 */ /* 0x002fe200078e0214 */
[----:B------:R-:W-:Y:S06]  /*0460*/  @P0 BRA `(.L_x_2) ;  /* 0xfffffffc00680947 */ /* 0x000fec000383ffff */
[----:B------:R-:W-:-:S07]  /*0470*/  IMAD.WIDE R4, R3, 0x40, R4 ;  /* 0x0000004003047825 */ /* 0x000fce00078e0204 */
.L_x_1:
[----:B------:R-:W-:-:S13]  /*0480*/  ISETP.NE.AND P0, PT, R2, RZ, PT ;  /* 0x000000ff0200720c */ /* 0x000fda0003f05270 */
[----:B------:R-:W-:Y:S05]  /*0490*/  @!P0 EXIT ;  /* 0x000000000000894d */ /* 0x000fea0003800000 */
[----:B------:R-:W0:Y:S01]  /*04a0*/  LDCU UR4, c[0x0][0x3a4] ;  /* 0x00007480ff0477ac */ /* 0x000e220008000800 */
[----:B------:R-:W-:Y:S01]  /*04b0*/  ISETP.GE.U32.AND P0, PT, R2, 0x8, PT ;  /* 0x000000080200780c */ /* 0x000fe20003f06070 */
[----:B0-----:R-:W-:-:S06]  /*04c0*/  ULOP3.LUT UR5, UR4, 0x7, URZ, 0xc0, !UPT ;  /* 0x0000000704057892 */ /* 0x001fcc000f8ec0ff */
[----:B------:R-:W-:-:S06]  /*04d0*/  ISETP.NE.AND P1, PT, RZ, UR5, PT ;  /* 0x00000005ff007c0c */ /* 0x000fcc000bf25270 */
[----:B------:R-:W-:Y:S07]  /*04e0*/  @!P0 BRA `(.L_x_3) ;  /* 0x0000000000448947 */ /* 0x000fee0003800000 */
[----:B------:R-:W-:-:S04]  /*04f0*/  IMAD.WIDE R6, R3, 0x4, R4 ;  /* 0x0000000403067825 */ /* 0x000fc800078e0204 */
[----:B--2---:R-:W-:Y:S02]  /*0500*/  IMAD.MOV.U32 R21, RZ, RZ, 0x7fffffff ;  /* 0x7fffffffff157424 */ /* 0x004fe400078e00ff */
[----:B------:R-:W-:-:S03]  /*0510*/  IMAD.WIDE R8, R3, 0x4, R6 ;  /* 0x0000000403087825 */ /* 0x000fc600078e0206 */
[----:B------:R0:W-:Y:S01]  /*0520*/  STG.E desc[UR6][R4.64], R21 ;  /* 0x0000001504007986 */ /* 0x0001e2000c101906 */
[----:B------:R-:W-:-:S03]  /*0530*/  IMAD.WIDE R10, R3, 0x4, R8 ;  /* 0x00000004030a7825 */ /* 0x000fc600078e0208 */
[----:B------:R1:W-:Y:S04]  /*0540*/  STG.E desc[UR6][R6.64], R21 ;  /* 0x0000001506007986 */ /* 0x0003e8000c101906 */
[----:B------:R1:W-:Y:S01]  /*0550*/  STG.E desc[UR6][R8.64], R21 ;  /* 0x0000001508007986 */ /* 0x0003e2000c101906 */
[----:B------:R-:W-:-:S03]  /*0560*/  IMAD.WIDE R12, R3, 0x4, R10 ;  /* 0x00000004030c7825 */ /* 0x000fc600078e020a */
[----:B------:R1:W-:Y:S01]  /*0570*/  STG.E desc[UR6][R10.64], R21 ;  /* 0x000000150a007986 */ /* 0x0003e2000c101906 */
[----:B------:R-:W-:-:S03]  /*0580*/  IMAD.WIDE R14, R3, 0x4, R12 ;  /* 0x00000004030e7825 */ /* 0x000fc600078e020c */
[----:B------:R1:W-:Y:S04]  /*0590*/  STG.E desc[UR6][R12.64], R21 ;  /* 0x000000150c007986 */ /* 0x0003e8000c101906 */
[----:B------:R1:W-:Y:S01]  /*05a0*/  STG.E desc[UR6][R14.64], R21 ;  /* 0x000000150e007986 */ /* 0x0003e2000c101906 */
[----:B------:R-:W-:-:S05]  /*05b0*/  IMAD.WIDE R16, R3, 0x4, R14 ;  /* 0x0000000403107825 */ /* 0x000fca00078e020e */
[----:B------:R1:W-:Y:S01]  /*05c0*/  STG.E desc[UR6][R16.64], R21 ;  /* 0x0000001510007986 */ /* 0x0003e2000c101906 */
[----:B------:R-:W-:-:S05]  /*05d0*/  IMAD.WIDE R18, R3, 0x4, R16 ;  /* 0x0000000403127825 */ /* 0x000fca00078e0210 */
[----:B------:R1:W-:Y:S01]  /*05e0*/  STG.E desc[UR6][R18.64], R21 ;  /* 0x0000001512007986 */ /* 0x0003e2000c101906 */
[----:B0-----:R-:W-:-:S07]  /*05f0*/  IMAD.WIDE R4, R3, 0x4, R18 ;  /* 0x0000000403047825 */ /* 0x001fce00078e0212 */
.L_x_3:
[----:B------:R-:W-:Y:S05]  /*0600*/  @!P1 EXIT ;  /* 0x000000000000994d */ /* 0x000fea0003800000 */
[----:B------:R-:W-:Y:S02]  /*0610*/  UISETP.GE.U32.AND UP0, UPT, UR5, 0x4, UPT ;  /* 0x000000040500788c */ /* 0x000fe4000bf06070 */
[----:B------:R-:W-:-:S06]  /*0620*/  ULOP3.LUT UR4, UR4, 0x3, URZ, 0xc0, !UPT ;  /* 0x0000000304047892 */ /* 0x000fcc000f8ec0ff */
[----:B------:R-:W-:Y:S01]  /*0630*/  ISETP.NE.AND P0, PT, RZ, UR4, PT ;  /* 0x00000004ff007c0c */ /* 0x000fe2000bf05270 */
[----:B------:R-:W-:-:S12]  /*0640*/  BRA.U !UP0, `(.L_x_4) ;  /* 0x0000000108247547 */ /* 0x000fd8000b800000 */
[----:B-1----:R-:W-:-:S04]  /*0650*/  IMAD.WIDE R6, R3, 0x4, R4 ;  /* 0x0000000403067825 */ /* 0x002fc800078e0204 */
[----:B--2---:R-:W-:Y:S02]  /*0660*/  IMAD.MOV.U32 R13, RZ, RZ, 0x7fffffff ;  /* 0x7fffffffff0d7424 */ /* 0x004fe400078e00ff */
[----:B------:R-:W-:-:S03]  /*0670*/  IMAD.WIDE R8, R3, 0x4, R6 ;  /* 0x0000000403087825 */ /* 0x000fc600078e0206 */
[----:B------:R0:W-:Y:S01]  /*0680*/  STG.E desc[UR6][R4.64], R13 ;  /* 0x0000000d04007986 */ /* 0x0001e2000c101906 */
[----:B------:R-:W-:-:S03]  /*0690*/  IMAD.WIDE R10, R3, 0x4, R8 ;  /* 0x00000004030a7825 */ /* 0x000fc600078e0208 */
[----:B------:R3:W-:Y:S04]  /*06a0*/  STG.E desc[UR6][R6.64], R13 ;  /* 0x0000000d06007986 */ /* 0x0007e8000c101906 */
[----:B------:R3:W-:Y:S04]  /*06b0*/  STG.E desc[UR6][R8.64], R13 ;  /* 0x0000000d08007986 */ /* 0x0007e8000c101906 */
[----:B------:R3:W-:Y:S01]  /*06c0*/  STG.E desc[UR6][R10.64], R13 ;  /* 0x0000000d0a007986 */ /* 0x0007e2000c101906 */
[----:B0-----:R-:W-:-:S07]  /*06d0*/  IMAD.WIDE R4, R3, 0x4, R10 ;  /* 0x0000000403047825 */ /* 0x001fce00078e020a */
.L_x_4:
[----:B------:R-:W-:Y:S05]  /*06e0*/  @!P0 EXIT ;  /* 0x000000000000894d */ /* 0x000fea0003800000 */
[----:B-1-3--:R-:W-:Y:S01]  /*06f0*/  MOV R7, 0x7fffffff ;  /* 0x7fffffff00077802 */ /* 0x00afe20000000f00 */
[----:B------:R-:W-:-:S12]  /*0700*/  UIADD3 UR4, UPT, UPT, -UR4, URZ, URZ ;  /* 0x000000ff04047290 */ /* 0x000fd8000fffe1ff */
.L_x_5:
[----:B------:R-:W-:Y:S01]  /*0710*/  UIADD3 UR4, UPT, UPT, UR4, 0x1, URZ ;  /* 0x0000000104047890 */ /* 0x000fe2000fffe0ff */
[----:B------:R0:W-:Y:S03]  /*0720*/  STG.E desc[UR6][R4.64], R7 ;  /* 0x0000000704007986 */ /* 0x0001e6000c101906 */
[----:B------:R-:W-:Y:S01]  /*0730*/  UISETP.NE.AND UP0, UPT, UR4, URZ, UPT ;  /* 0x000000ff0400728c */ /* 0x000fe2000bf05270 */
[----:B0-----:R-:W-:-:S08]  /*0740*/  IMAD.WIDE R4, R3, 0x4, R4 ;  /* 0x0000000403047825 */ /* 0x001fd000078e0204 */
[----:B------:R-:W-:Y:S05]  /*0750*/  BRA.U UP0, `(.L_x_5) ;  /* 0xfffffffd00ec7547 */ /* 0x000fea000b83ffff */
[----:B------:R-:W-:Y:S05]  /*0760*/  EXIT ;  /* 0x000000000000794d */ /* 0x000fea0003800000 */
.L_x_0:
[----:B------:R-:W0:Y:S01]  /*0770*/  LDC.64 R8, c[0x0][0x3a8] ;  /* 0x0000ea00ff087b82 */ /* 0x000e220000000a00 */
[----:B------:R-:W-:Y:S01]  /*0780*/  VIADDMNMX.U32 R2, R0, 0xffffffff, R27, PT ;  /* 0xffffffff00027846 */ /* 0x000fe2000380001b */
[C---:B------:R-:W-:Y:S01]  /*0790*/  IMAD.SHL.U32 R25, R16.reuse, 0x4, RZ ;  /* 0x0000000410197824 */ /* 0x040fe200078e00ff */
[----:B------:R-:W-:Y:S01]  /*07a0*/  SHF.L.U64.HI R22, R16, 0x2, R17 ;  /* 0x0000000210167819 */ /* 0x000fe20000010211 */
[----:B------:R-:W-:Y:S01]  /*07b0*/  BSSY.RECONVERGENT B0, `(.L_x_6) ;  /* 0x000004e000007945 */ /* 0x000fe20003800200 */
[C---:B------:R-:W-:Y:S01]  /*07c0*/  ISETP.GE.U32.AND P0, PT, R2.reuse, 0xf, PT ;  /* 0x0000000f0200780c */ /* 0x040fe20003f06070 */
[----:B------:R-:W-:Y:S01]  /*07d0*/  VIADD R2, R2, 0x1 ;  /* 0x0000000102027836 */ /* 0x000fe20000000000 */
[----:B------:R-:W-:-:S04]  /*07e0*/  SHF.R.S32.HI R4, RZ, 0x1f, R3 ;  /* 0x0000001fff047819 */ /* 0x000fc80000011403 */
[----:B------:R-:W-:Y:S02]  /*07f0*/  LOP3.LUT R7, R2, 0xf, RZ, 0xc0, !PT ;  /* 0x0000000f02077812 */ /* 0x000fe400078ec0ff */
[----:B0-----:R-:W-:-:S04]  /*0800*/  IADD3 R6, P1, PT, R25, R8, RZ ;  /* 0x0000000819067210 */ /* 0x001fc80007f3e0ff */
[----:B------:R-:W-:Y:S01]  /*0810*/  MOV R24, R6 ;  /* 0x0000000600187202 */ /* 0x000fe20000000f00 */
[----:B------:R-:W-:-:S04]  /*0820*/  IMAD.X R5, R22, 0x1, R9, P1 ;  /* 0x0000000116057824 */ /* 0x000fc800008e0609 */
[----:B------:R-:W-:Y:S01]  /*0830*/  IMAD.MOV.U32 R23, RZ, RZ, R5 ;  /* 0x000000ffff177224 */ /* 0x000fe200078e0005 */
[----:B------:R-:W-:Y:S06]  /*0840*/  @!P0 BRA `(.L_x_7) ;  /* 0x0000000400108947 */ /* 0x000fec0003800000 */
[----:B------:R-:W-:Y:S01]  /*0850*/  LOP3.LUT R26, R2, 0x7ffffff0, RZ, 0xc0, !PT ;  /* 0x7ffffff0021a7812 */ /* 0x000fe200078ec0ff */
[----:B------:R-:W-:Y:S01]  /*0860*/  BSSY.RECONVERGENT B1, `(.L_x_8) ;  /* 0x0000040000017945 */ /* 0x000fe20003800200 */
[C-C-:B------:R-:W-:Y:S01]  /*0870*/  SHF.L.U64.HI R10, R3.reuse, 0x6, R4.reuse ;  /* 0x00000006030a7819 */ /* 0x140fe20000010204 */
[C---:B------:R-:W-:Y:S01]  /*0880*/  IMAD.SHL.U32 R11, R3.reuse, 0x40, RZ ;  /* 0x00000040030b7824 */ /* 0x040fe200078e00ff */
[C---:B------:R-:W-:Y:S01]  /*0890*/  SHF.L.U64.HI R12, R3.reuse, 0x2, R4 ;  /* 0x00000002030c7819 */ /* 0x040fe20000010204 */
[----:B------:R-:W-:Y:S01]  /*08a0*/  IMAD.SHL.U32 R13, R3, 0x4, RZ ;  /* 0x00000004030d7824 */ /* 0x000fe200078e00ff */
[----:B------:R-:W-:Y:S01]  /*08b0*/  MOV R24, R6 ;  /* 0x0000000600187202 */ /* 0x000fe20000000f00 */
[----:B------:R-:W-:Y:S02]  /*08c0*/  IMAD.MOV.U32 R23, RZ, RZ, R5 ;  /* 0x000000ffff177224 */ /* 0x000fe400078e0005 */
[----:B------:R-:W-:-:S07]  /*08d0*/  IMAD.MOV R26, RZ, RZ, -R26 ;  /* 0x000000ffff1a7224 */ /* 0x000fce00078e0a1a */
.L_x_9:
[-C--:B-1----:R-:W-:Y:S01]  /*08e0*/  IADD3 R20, P0, PT, R24, R13.reuse, RZ ;  /* 0x0000000d18147210 */ /* 0x082fe20007f1e0ff */
[----:B------:R-:W-:Y:S02]  /*08f0*/  IMAD.MOV.U32 R35, RZ, RZ, 0x7fffffff ;  /* 0x7fffffffff237424 */ /* 0x000fe400078e00ff */
[----:B------:R-:W-:Y:S01]  /*0900*/  IMAD.MOV.U32 R28, RZ, RZ, R24 ;  /* 0x000000ffff1c7224 */ /* 0x000fe200078e0018 */
[----:B------:R-:W-:Y:S01]  /*0910*/  IADD3.X R21, PT, PT, R23, R12, RZ, P0, !PT ;  /* 0x0000000c17157210 */ /* 0x000fe200007fe4ff */
[----:B------:R-:W-:Y:S01]  /*0920*/  IMAD.MOV.U32 R29, RZ, RZ, R23 ;  /* 0x000000ffff1d7224 */ /* 0x000fe200078e0017 */
[----:B------:R-:W-:Y:S01]  /*0930*/  IADD3 R32, P0, PT, R20, R13, RZ ;  /* 0x0000000d14207210 */ /* 0x000fe20007f1e0ff */
[----:B------:R-:W-:-:S03]  /*0940*/  VIADD R26, R26, 0x10 ;  /* 0x000000101a1a7836 */ /* 0x000fc60000000000 */
[----:B------:R0:W-:Y:S01]  /*0950*/  STG.E desc[UR6][R28.64], R35 ;  /* 0x000000231c007986 */ /* 0x0001e2000c101906 */
[--C-:B------:R-:W-:Y:S01]  /*0960*/  IMAD.X R33, R21, 0x1, R12.reuse, P0 ;  /* 0x0000000115217824 */ /* 0x100fe200000e060c */
[-C--:B------:R-:W-:Y:S02]  /*0970*/  IADD3 R30, P0, PT, R32, R13.reuse, RZ ;  /* 0x0000000d201e7210 */ /* 0x080fe40007f1e0ff */
[----:B------:R1:W-:Y:S02]  /*0980*/  STG.E desc[UR6][R20.64], R35 ;  /* 0x0000002314007986 */ /* 0x0003e4000c101906 */
[-C--:B------:R-:W-:Y:S02]  /*0990*/  IADD3.X R31, PT, PT, R33, R12.reuse, RZ, P0, !PT ;  /* 0x0000000c211f7210 */ /* 0x080fe400007fe4ff */
[-C--:B------:R-:W-:Y:S01]  /*09a0*/  IADD3 R18, P0, PT, R30, R13.reuse, RZ ;  /* 0x0000000d1e127210 */ /* 0x080fe20007f1e0ff */
[----:B------:R2:W-:Y:S04]  /*09b0*/  STG.E desc[UR6][R32.64], R35 ;  /* 0x0000002320007986 */ /* 0x0005e8000c101906 */
[--C-:B------:R-:W-:Y:S01]  /*09c0*/  IMAD.X R19, R31, 0x1, R12.reuse, P0 ;  /* 0x000000011f137824 */ /* 0x100fe200000e060c */
[-C--:B------:R-:W-:Y:S01]  /*09d0*/  IADD3 R14, P0, PT, R18, R13.reuse, RZ ;  /* 0x0000000d120e7210 */ /* 0x080fe20007f1e0ff */
[----:B------:R3:W-:Y:S04]  /*09e0*/  STG.E desc[UR6][R30.64], R35 ;  /* 0x000000231e007986 */ /* 0x0007e8000c101906 */
[----:B------:R-:W-:Y:S01]  /*09f0*/  IMAD.X R15, R19, 0x1, R12, P0 ;  /* 0x00000001130f7824 */ /* 0x000fe200000e060c */
[-C--:B0-----:R-:W-:Y:S01]  /*0a00*/  IADD3 R28, P0, PT, R14, R13.reuse, RZ ;  /* 0x0000000d0e1c7210 */ /* 0x081fe20007f1e0ff */
[----:B------:R-:W-:Y:S03]  /*0a10*/  STG.E desc[UR6][R18.64], R35 ;  /* 0x0000002312007986 */ /* 0x000fe6000c101906 */
[----:B------:R-:W-:Y:S01]  /*0a20*/  IADD3.X R29, PT, PT, R15, R12, RZ, P0, !PT ;  /* 0x0000000c0f1d7210 */ /* 0x000fe200007fe4ff */
[----:B------:R0:W-:Y:S01]  /*0a30*/  STG.E desc[UR6][R14.64], R35 ;  /* 0x000000230e007986 */ /* 0x0001e2000c101906 */
[----:B-1----:R-:W-:-:S03]  /*0a40*/  IADD3 R20, P0, PT, R28, R13, RZ ;  /* 0x0000000d1c147210 */ /* 0x002fc60007f1e0ff */
[----:B------:R-:W-:Y:S02]  /*0a50*/  STG.E desc[UR6][R28.64], R35 ;  /* 0x000000231c007986 */ /* 0x000fe4000c101906 */
[----:B------:R-:W-:Y:S01]  /*0a60*/  IMAD.X R21, R29, 0x1, R12, P0 ;  /* 0x000000011d157824 */ /* 0x000fe200000e060c */
[----:B--2---:R-:W-:-:S04]  /*0a70*/  IADD3 R32, P0, PT, R20, R13, RZ ;  /* 0x0000000d14207210 */ /* 0x004fc80007f1e0ff */
[----:B------:R1:W-:Y:S01]  /*0a80*/  STG.E desc[UR6][R20.64], R35 ;  /* 0x0000002314007986 */ /* 0x0003e2000c101906 */
[----:B------:R-:W-:Y:S01]  /*0a90*/  IMAD.X R33, R21, 0x1, R12, P0 ;  /* 0x0000000115217824 */ /* 0x000fe200000e060c */
[----:B---3--:R-:W-:-:S04]  /*0aa0*/  IADD3 R30, P0, PT, R32, R13, RZ ;  /* 0x0000000d201e7210 */ /* 0x008fc80007f1e0ff */
[----:B------:R-:W-:Y:S01]  /*0ab0*/  IADD3.X R31, PT, PT, R33, R12, RZ, P0, !PT ;  /* 0x0000000c211f7210 */ /* 0x000fe200007fe4ff */
[----:B------:R-:W-:Y:S01]  /*0ac0*/  STG.E desc[UR6][R32.64], R35 ;  /* 0x0000002320007986 */ /* 0x000fe2000c101906 */
[----:B0-----:R-:W-:-:S03]  /*0ad0*/  IADD3 R14, P0, PT, R30, R13, RZ ;  /* 0x0000000d1e0e7210 */ /* 0x001fc60007f1e0ff */
[----:B------:R-:W-:Y:S02]  /*0ae0*/  STG.E desc[UR6][R30.64], R35 ;  /* 0x000000231e007986 */ /* 0x000fe4000c101906 */
[----:B------:R-:W-:Y:S01]  /*0af0*/  IMAD.X R15, R31, 0x1, R12, P0 ;  /* 0x000000011f0f7824 */ /* 0x000fe200000e060c */
[----:B------:R-:W-:-:S04]  /*0b00*/  IADD3 R18, P0, PT, R14, R13, RZ ;  /* 0x0000000d0e127210 */ /* 0x000fc80007f1e0ff */
[----:B------:R0:W-:Y:S01]  /*0b10*/  STG.E desc[UR6][R14.64], R35 ;  /* 0x000000230e007986 */ /* 0x0001e2000c101906 */
[----:B------:R-:W-:Y:S01]  /*0b20*/  IMAD.X R19, R15, 0x1, R12, P0 ;  /* 0x000000010f137824 */ /* 0x000fe200000e060c */
[----:B-1----:R-:W-:-:S04]  /*0b30*/  IADD3 R20, P0, PT, R18, R13, RZ ;  /* 0x0000000d12147210 */ /* 0x002fc80007f1e0ff */
[----:B------:R-:W-:Y:S01]  /*0b40*/  IADD3.X R21, PT, PT, R19, R12, RZ, P0, !PT ;  /* 0x0000000c13157210 */ /* 0x000fe200007fe4ff */
[----:B------:R1:W-:Y:S01]  /*0b50*/  STG.E desc[UR6][R18.64], R35 ;  /* 0x0000002312007986 */ /* 0x0003e2000c101906 */
[----:B------:R-:W-:-:S03]  /*0b60*/  IADD3 R28, P0, PT, R20, R13, RZ ;  /* 0x0000000d141c7210 */ /* 0x000fc60007f1e0ff */
[----:B------:R1:W-:Y:S01]  /*0b70*/  STG.E desc[UR6][R20.64], R35 ;  /* 0x0000002314007986 */ /* 0x0003e2000c101906 */
[----:B0-----:R-:W-:Y:S01]  /*0b80*/  IADD3 R14, P1, PT, R24, R11, RZ ;  /* 0x0000000b180e7210 */ /* 0x001fe20007f3e0ff */
[----:B------:R-:W-:Y:S01]  /*0b90*/  IMAD.X R29, R21, 0x1, R12, P0 ;  /* 0x00000001151d7824 */ /* 0x000fe200000e060c */
[----:B------:R-:W-:-:S03]  /*0ba0*/  IADD3 R30, P0, PT, R28, R13, RZ ;  /* 0x0000000d1c1e7210 */ /* 0x000fc60007f1e0ff */
[----:B------:R-:W-:Y:S01]  /*0bb0*/  IMAD.X R15, R23, 0x1, R10, P1 ;  /* 0x00000001170f7824 */ /* 0x000fe200008e060a */
[----:B------:R1:W-:Y:S01]  /*0bc0*/  STG.E desc[UR6][R28.64], R35 ;  /* 0x000000231c007986 */ /* 0x0003e2000c101906 */
[----:B------:R-:W-:Y:S01]  /*0bd0*/  IMAD.X R31, R29, 0x1, R12, P0 ;  /* 0x000000011d1f7824 */ /* 0x000fe200000e060c */
[----:B------:R-:W-:-:S04]  /*0be0*/  IADD3 R32, P0, PT, R30, R13, RZ ;  /* 0x0000000d1e207210 */ /* 0x000fc80007f1e0ff */
[-C--:B------:R-:W-:Y:S01]  /*0bf0*/  IADD3.X R33, PT, PT, R31, R12.reuse, RZ, P0, !PT ;  /* 0x0000000c1f217210 */ /* 0x080fe200007fe4ff */
[----:B------:R1:W-:Y:S01]  /*0c00*/  STG.E desc[UR6][R30.64], R35 ;  /* 0x000000231e007986 */ /* 0x0003e2000c101906 */
[----:B------:R-:W-:Y:S02]  /*0c10*/  ISETP.NE.AND P0, PT, R26, RZ, PT ;  /* 0x000000ff1a00720c */ /* 0x000fe40003f05270 */
[----:B------:R-:W-:Y:S01]  /*0c20*/  IADD3 R24, P2, PT, R32, R13, RZ ;  /* 0x0000000d20187210 */ /* 0x000fe20007f5e0ff */
[----:B------:R1:W-:Y:S03]  /*0c30*/  STG.E desc[UR6][R32.64], R35 ;  /* 0x0000002320007986 */ /* 0x0003e6000c101906 */
[----:B------:R-:W-:-:S07]  /*0c40*/  IADD3.X R23, PT, PT, R33, R12, RZ, P2, !PT ;  /* 0x0000000c21177210 */ /* 0x000fce00017fe4ff */
[----:B------:R-:W-:Y:S05]  /*0c50*/  @P0 BRA `(.L_x_9) ;  /* 0xfffffffc00200947 */ /* 0x000fea000383ffff */
[----:B------:R-:W-:Y:S05]  /*0c60*/  BSYNC.RECONVERGENT B1 ;  /* 0x0000000000017941 */ /* 0x000fea0003800200 */
.L_x_8:
[----:B------:R-:W-:Y:S02]  /*0c70*/  IMAD.MOV.U32 R24, RZ, RZ, R14 ;  /* 0x000000ffff187224 */ /* 0x000fe400078e000e */
[----:B------:R-:W-:-:S07]  /*0c80*/  IMAD.MOV.U32 R23, RZ, RZ, R15 ;  /* 0x000000ffff177224 */ /* 0x000fce00078e000f */
.L_x_7:
[----:B------:R-:W-:Y:S05]  /*0c90*/  BSYNC.RECONVERGENT B0 ;  /* 0x0000000000007941 */ /* 0x000fea0003800200 */
.L_x_6:
[----:B------:R-:W-:Y:S01]  /*0ca0*/  ISETP.NE.AND P0, PT, R7, RZ, PT ;  /* 0x000000ff0700720c */ /* 0x000fe20003f05270 */
[----:B------:R-:W-:-:S12]  /*0cb0*/  BSSY.RECONVERGENT B0, `(.L_x_10) ;  /* 0x000004a000007945 */ /* 0x000fd80003800200 */
[----:B------:R-:W-:Y:S05]  /*0cc0*/  @!P0 BRA `(.L_x_11) ;  /* 0x0000000400208947 */ /* 0x000fea0003800000 */
[----:B------:R-:W-:Y:S01]  /*0cd0*/  ISETP.GE.U32.AND P1, PT, R7, 0x8, PT ;  /* 0x000000080700780c */ /* 0x000fe20003f26070 */
[----:B------:R-:W-:Y:S01]  /*0ce0*/  BSSY.RECONVERGENT B1, `(.L_x_12) ;  /* 0x0000021000017945 */ /* 0x000fe20003800200 */
[----:B------:R-:W-:-:S04]  /*0cf0*/  LOP3.LUT R26, R2, 0x7, RZ, 0xc0, !PT ;  /* 0x00000007021a7812 */ /* 0x000fc800078ec0ff */
[----:B------:R-:W-:-:S07]  /*0d00*/  ISETP.NE.AND P0, PT, R26, RZ, PT ;  /* 0x000000ff1a00720c */ /* 0x000fce0003f05270 */
[----:B------:R-:W-:Y:S06]  /*0d10*/  @!P1 BRA `(.L_x_13) ;  /* 0x0000000000749947 */ /* 0x000fec0003800000 */
[C---:B-1----:R-:W-:Y:S01]  /*0d20*/  SHF.L.U32 R35, R3.reuse, 0x2, RZ ;  /* 0x0000000203237819 */ /* 0x042fe200000006ff */
[----:B------:R-:W-:Y:S01]  /*0d30*/  IMAD.MOV.U32 R7, RZ, RZ, 0x7fffffff ;  /* 0x7fffffffff077424 */ /* 0x000fe200078e00ff */
[----:B------:R-:W-:Y:S01]  /*0d40*/  SHF.L.U64.HI R33, R3, 0x2, R4 ;  /* 0x0000000203217819 */ /* 0x000fe20000010204 */
[----:B------:R-:W-:Y:S01]  /*0d50*/  IMAD.MOV.U32 R30, RZ, RZ, R24 ;  /* 0x000000ffff1e7224 */ /* 0x000fe200078e0018 */
[----:B------:R-:W-:Y:S01]  /*0d60*/  IADD3 R14, P1, PT, R35, R24, RZ ;  /* 0x00000018230e7210 */ /* 0x000fe20007f3e0ff */
[----:B------:R-:W-:-:S04]  /*0d70*/  IMAD.MOV.U32 R31, RZ, RZ, R23 ;  /* 0x000000ffff1f7224 */ /* 0x000fc800078e0017 */
[----:B------:R-:W-:Y:S01]  /*0d80*/  IMAD.X R15, R33, 0x1, R23, P1 ;  /* 0x00000001210f7824 */ /* 0x000fe200008e0617 */
[----:B------:R-:W-:Y:S01]  /*0d90*/  IADD3 R12, P1, PT, R14, R35, RZ ;  /* 0x000000230e0c7210 */ /* 0x000fe20007f3e0ff */
[----:B------:R0:W-:Y:S03]  /*0da0*/  STG.E desc[UR6][R30.64], R7 ;  /* 0x000000071e007986 */ /* 0x0001e6000c101906 */
[----:B------:R-:W-:Y:S01]  /*0db0*/  IADD3.X R13, PT, PT, R15, R33, RZ, P1, !PT ;  /* 0x000000210f0d7210 */ /* 0x000fe20000ffe4ff */
[----:B------:R2:W-:Y:S01]  /*0dc0*/  STG.E desc[UR6][R14.64], R7 ;  /* 0x000000070e007986 */ /* 0x0005e2000c101906 */
[----:B------:R-:W-:-:S03]  /*0dd0*/  IADD3 R10, P1, PT, R12, R35, RZ ;  /* 0x000000230c0a7210 */ /* 0x000fc60007f3e0ff */
[----:B------:R2:W-:Y:S01]  /*0de0*/  STG.E desc[UR6][R12.64], R7 ;  /* 0x000000070c007986 */ /* 0x0005e2000c101906 */
[----:B------:R-:W-:Y:S02]  /*0df0*/  IADD3.X R11, PT, PT, R13, R33, RZ, P1, !PT ;  /* 0x000000210d0b7210 */ /* 0x000fe40000ffe4ff */
[----:B------:R-:W-:-:S03]  /*0e00*/  IADD3 R18, P1, PT, R10, R35, RZ ;  /* 0x000000230a127210 */ /* 0x000fc60007f3e0ff */
[----:B------:R2:W-:Y:S02]  /*0e10*/  STG.E desc[UR6][R10.64], R7 ;  /* 0x000000070a007986 */ /* 0x0005e4000c101906 */
[----:B------:R-:W-:Y:S01]  /*0e20*/  IMAD.X R19, R11, 0x1, R33, P1 ;  /* 0x000000010b137824 */ /* 0x000fe200008e0621 */
[----:B------:R-:W-:-:S04]  /*0e30*/  IADD3 R20, P1, PT, R18, R35, RZ ;  /* 0x0000002312147210 */ /* 0x000fc80007f3e0ff */
[----:B------:R2:W-:Y:S01]  /*0e40*/  STG.E desc[UR6][R18.64], R7 ;  /* 0x0000000712007986 */ /* 0x0005e2000c101906 */
[----:B------:R-:W-:Y:S01]  /*0e50*/  IMAD.X R21, R19, 0x1, R33, P1 ;  /* 0x0000000113157824 */ /* 0x000fe200008e0621 */
[----:B------:R-:W-:-:S04]  /*0e60*/  IADD3 R28, P1, PT, R20, R35, RZ ;  /* 0x00000023141c7210 */ /* 0x000fc80007f3e0ff */
[----:B------:R-:W-:Y:S01]  /*0e70*/  IADD3.X R29, PT, PT, R21, R33, RZ, P1, !PT ;  /* 0x00000021151d7210 */ /* 0x000fe20000ffe4ff */
[----:B------:R2:W-:Y:S01]  /*0e80*/  STG.E desc[UR6][R20.64], R7 ;  /* 0x0000000714007986 */ /* 0x0005e2000c101906 */
[----:B0-----:R-:W-:-:S03]  /*0e90*/  IADD3 R30, P1, PT, R28, R35, RZ ;  /* 0x000000231c1e7210 */ /* 0x001fc60007f3e0ff */
[----:B------:R2:W-:Y:S02]  /*0ea0*/  STG.E desc[UR6][R28.64], R7 ;  /* 0x000000071c007986 */ /* 0x0005e4000c101906 */
[----:B------:R-:W-:Y:S01]  /*0eb0*/  IMAD.X R31, R29, 0x1, R33, P1 ;  /* 0x000000011d1f7824 */ /* 0x000fe200008e0621 */
[----:B------:R-:W-:-:S04]  /*0ec0*/  IADD3 R24, P1, PT, R30, R35, RZ ;  /* 0x000000231e187210 */ /* 0x000fc80007f3e0ff */
[----:B------:R2:W-:Y:S01]  /*0ed0*/  STG.E desc[UR6][R30.64], R7 ;  /* 0x000000071e007986 */ /* 0x0005e2000c101906 */
[----:B------:R-:W-:-:S08]  /*0ee0*/  IMAD.X R23, R31, 0x1, R33, P1 ;  /* 0x000000011f177824 */ /* 0x000fd000008e0621 */
.L_x_13:
[----:B------:R-:W-:Y:S05]  /*0ef0*/  BSYNC.RECONVERGENT B1 ;  /* 0x0000000000017941 */ /* 0x000fea0003800200 */
.L_x_12:
[----:B------:R-:W-:Y:S05]  /*0f00*/  @!P0 BRA `(.L_x_11) ;  /* 0x0000000000908947 */ /* 0x000fea0003800000 */
[----:B------:R-:W-:Y:S01]  /*0f10*/  ISETP.GE.U32.AND P1, PT, R26, 0x4, PT ;  /* 0x000000041a00780c */ /* 0x000fe20003f26070 */
[----:B------:R-:W-:Y:S01]  /*0f20*/  BSSY.RECONVERGENT B1, `(.L_x_14) ;  /* 0x0000015000017945 */ /* 0x000fe20003800200 */
[----:B------:R-:W-:-:S04]  /*0f30*/  LOP3.LUT R2, R2, 0x3, RZ, 0xc0, !PT ;  /* 0x0000000302027812 */ /* 0x000fc800078ec0ff */
[----:B------:R-:W-:-:S07]  /*0f40*/  ISETP.NE.AND P0, PT, R2, RZ, PT ;  /* 0x000000ff0200720c */ /* 0x000fce0003f05270 */
[----:B------:R-:W-:Y:S06]  /*0f50*/  @!P1 BRA `(.L_x_15) ;  /* 0x0000000000449947 */ /* 0x000fec0003800000 */
[C---:B-12---:R-:W-:Y:S01]  /*0f60*/  SHF.L.U32 R29, R3.reuse, 0x2, RZ ;  /* 0x00000002031d7819 */ /* 0x046fe200000006ff */
        /* <DEDUP_REMOVED lines=15> */
[----:B------:R-:W-:-:S08]  /*1060*/  IMAD.X R23, R15, 0x1, R21, P1 ;  /* 0x000000010f177824 */ /* 0x000fd000008e0615 */
.L_x_15:
[----:B------:R-:W-:Y:S05]  /*1070*/  BSYNC.RECONVERGENT B1 ;  /* 0x0000000000017941 */ /* 0x000fea0003800200 */
.L_x_14:
[----:B------:R-:W-:Y:S05]  /*1080*/  @!P0 BRA `(.L_x_11) ;  /* 0x0000000000308947 */ /* 0x000fea0003800000 */
[----:B------:R-:W-:Y:S01]  /*1090*/  IMAD.MOV R2, RZ, RZ, -R2 ;  /* 0x000000ffff027224 */ /* 0x000fe200078e0a02 */
[C---:B0-2---:R-:W-:Y:S01]  /*10a0*/  SHF.L.U64.HI R12, R3.reuse, 0x2, R4 ;  /* 0x00000002030c7819 */ /* 0x045fe20000010204 */
[----:B------:R-:W-:Y:S01]  /*10b0*/  IMAD.MOV.U32 R13, RZ, RZ, 0x7fffffff ;  /* 0x7fffffffff0d7424 */ /* 0x000fe200078e00ff */
[----:B------:R-:W-:-:S07]  /*10c0*/  SHF.L.U32 R7, R3, 0x2, RZ ;  /* 0x0000000203077819 */ /* 0x000fce00000006ff */
.L_x_16:
[----:B------:R-:W-:Y:S01]  /*10d0*/  IMAD.MOV.U32 R10, RZ, RZ, R24 ;  /* 0x000000ffff0a7224 */ /* 0x000fe200078e0018 */
[----:B------:R-:W-:Y:S01]  /*10e0*/  MOV R11, R23 ;  /* 0x00000017000b7202 */ /* 0x000fe20000000f00 */
[----:B------:R-:W-:Y:S01]  /*10f0*/  VIADD R2, R2, 0x1 ;  /* 0x0000000102027836 */ /* 0x000fe20000000000 */
[----:B------:R-:W-:-:S03]  /*1100*/  IADD3 R24, P1, PT, R24, R7, RZ ;  /* 0x0000000718187210 */ /* 0x000fc60007f3e0ff */
[----:B------:R3:W-:Y:S01]  /*1110*/  STG.E desc[UR6][R10.64], R13 ;  /* 0x0000000d0a007986 */ /* 0x0007e2000c101906 */
[----:B------:R-:W-:Y:S01]  /*1120*/  ISETP.NE.AND P0, PT, R2, RZ, PT ;  /* 0x000000ff0200720c */ /* 0x000fe20003f05270 */
[----:B------:R-:W-:-:S12]  /*1130*/  IMAD.X R23, R23, 0x1, R12, P1 ;  /* 0x0000000117177824 */ /* 0x000fd800008e060c */
[----:B---3--:R-:W-:Y:S05]  /*1140*/  @P0 BRA `(.L_x_16) ;  /* 0xfffffffc00e00947 */ /* 0x008fea000383ffff */
.L_x_11:
[----:B------:R-:W-:Y:S05]  /*1150*/  BSYNC.RECONVERGENT B0 ;  /* 0x0000000000007941 */ /* 0x000fea0003800200 */
.L_x_10:
[----:B------:R-:W-:-:S04]  /*1160*/  IADD3 R23, PT, PT, R27, 0x1, RZ ;  /* 0x000000011b177810 */ /* 0x000fc80007ffe0ff */
[----:B------:R-:W-:-:S13]  /*1170*/  ISETP.GE.U32.AND P0, PT, R23, R0, PT ;  /* 0x000000001700720c */ /* 0x000fda0003f06070 */
[----:B------:R-:W-:Y:S05]  /*1180*/  @P0 EXIT ;  /* 0x000000000000094d */ /* 0x000fea0003800000 */
[----:B------:R-:W3:Y:S01]  /*1190*/  LDCU.128 UR8, c[0x0][0x380] ;  /* 0x00007000ff0877ac */ /* 0x000ee20008000c00 */
[----:B0-2---:R-:W-:-:S04]  /*11a0*/  IMAD.WIDE.U32 R10, R27, R3, R16 ;  /* 0x000000031b0a7225 */ /* 0x005fc800078e0010 */
[----:B------:R-:W-:Y:S02]  /*11b0*/  IMAD R7, R27, R4, R11 ;  /* 0x000000041b077224 */ /* 0x000fe400078e020b */
[----:B------:R-:W-:-:S03]  /*11c0*/  IMAD.SHL.U32 R12, R10, 0x4, RZ ;  /* 0x000000040a0c7824 */ /* 0x000fc600078e00ff */
[----:B------:R-:W-:Y:S02]  /*11d0*/  SHF.L.U64.HI R2, R10, 0x2, R7 ;  /* 0x000000020a027819 */ /* 0x000fe40000010207 */
[C---:B---3--:R-:W-:Y:S02]  /*11e0*/  IADD3 R10, P0, PT, R12.reuse, UR8, RZ ;  /* 0x000000080c0a7c10 */ /* 0x048fe4000ff1e0ff */
[----:B------:R-:W-:Y:S02]  /*11f0*/  IADD3 R12, P1, PT, R12, UR10, RZ ;  /* 0x0000000a0c0c7c10 */ /* 0x000fe4000ff3e0ff */
[C---:B------:R-:W-:Y:S02]  /*1200*/  IADD3.X R11, PT, PT, R2.reuse, UR9, RZ, P0, !PT ;  /* 0x00000009020b7c10 */ /* 0x040fe400087fe4ff */
[----:B------:R-:W-:-:S03]  /*1210*/  IADD3.X R13, PT, PT, R2, UR11, RZ, P1, !PT ;  /* 0x0000000b020d7c10 */ /* 0x000fc60008ffe4ff */
[----:B------:R-:W2:Y:S04]  /*1220*/  LDG.E.CONSTANT R10, desc[UR6][R10.64] ;  /* 0x000000060a0a7981 */ /* 0x000ea8000c1e9900 */
[----:B------:R-:W2:Y:S01]  /*1230*/  LDG.E.CONSTANT R13, desc[UR6][R12.64] ;  /* 0x000000060c0d7981 */ /* 0x000ea2000c1e9900 */
[----:B------:R-:W-:Y:S01]  /*1240*/  LOP3.LUT R7, RZ, R27, RZ, 0x33, !PT ;  /* 0x0000001bff077212 */ /* 0x000fe200078e33ff */
[----:B------:R-:W-:Y:S01]  /*1250*/  BSSY.RECONVERGENT B2, `(.L_x_17) ;  /* 0x0000058000027945 */ /* 0x000fe20003800200 */
[----:B------:R-:W-:-:S03]  /*1260*/  HFMA2 R2, -RZ, RZ, 6.109375, 2 ;  /* 0x461c4000ff027431 */ /* 0x000fc600000001ff */
[----:B------:R-:W-:-:S05]  /*1270*/  IMAD.IADD R7, R7, 0x1, R0 ;  /* 0x0000000107077824 */ /* 0x000fca00078e0200 */
[----:B------:R-:W-:Y:S01]  /*1280*/  LOP3.LUT P0, R7, R7, 0x3, RZ, 0xc0, !PT ;  /* 0x0000000307077812 */ /* 0x000fe2000780c0ff */
[----:B--2---:R-:W-:-:S04]  /*1290*/  FADD R0, R10, R13 ;  /* 0x0000000d0a007221 */ /* 0x004fc80000000000 */
[----:B------:R-:W-:-:S08]  /*12a0*/  FMUL R0, R0, 0.5 ;  /* 0x3f00000000007820 */ /* 0x000fd00000400000 */
[----:B------:R-:W-:Y:S05]  /*12b0*/  @!P0 BRA `(.L_x_18) ;  /* 0x0000000400448947 */ /* 0x000fea0003800000 */
[----:B------:R-:W0:Y:S01]  /*12c0*/  LDCU.64 UR4, c[0x0][0x390] ;  /* 0x00007200ff0477ac */ /* 0x000e220008000a00 */
[----:B------:R-:W-:Y:S01]  /*12d0*/  IMAD.WIDE.U32 R10, R23, R3, RZ ;  /* 0x00000003170a7225 */ /* 0x000fe200078e00ff */
[----:B------:R-:W-:Y:S01]  /*12e0*/  BSSY.RECONVERGENT B3, `(.L_x_19) ;  /* 0x000004d000037945 */ /* 0x000fe20003800200 */
[----:B------:R-:W-:Y:S02]  /*12f0*/  IADD3 R15, PT, PT, -R7, RZ, RZ ;  /* 0x000000ff070f7210 */ /* 0x000fe40007ffe1ff */
[----:B------:R-:W-:Y:S02]  /*1300*/  IMAD R3, R4, R23, RZ ;  /* 0x0000001704037224 */ /* 0x000fe400078e02ff */
[----:B------:R-:W-:Y:S02]  /*1310*/  IMAD.MOV.U32 R12, RZ, RZ, R27 ;  /* 0x000000ffff0c7224 */ /* 0x000fe400078e001b */
[----:B------:R-:W-:Y:S02]  /*1320*/  IMAD.IADD R11, R11, 0x1, R3 ;  /* 0x000000010b0b7824 */ /* 0x000fe400078e0203 */
[----:B------:R-:W-:-:S03]  /*1330*/  IMAD.SHL.U32 R3, R10, 0x4, RZ ;  /* 0x000000040a037824 */ /* 0x000fc600078e00ff */
[----:B------:R-:W-:Y:S02]  /*1340*/  SHF.L.U64.HI R10, R10, 0x2, R11 ;  /* 0x000000020a0a7819 */ /* 0x000fe4000001020b */
[C---:B-1----:R-:W-:Y:S02]  /*1350*/  IADD3 R21, P0, PT, R3.reuse, R8, RZ ;  /* 0x0000000803157210 */ /* 0x042fe40007f1e0ff */
[----:B0-----:R-:W-:-:S03]  /*1360*/  IADD3 R20, P1, PT, R3, UR4, RZ ;  /* 0x0000000403147c10 */ /* 0x001fc6000ff3e0ff */
[C---:B------:R-:W-:Y:S01]  /*1370*/  IMAD.X R14, R10.reuse, 0x1, R9, P0 ;  /* 0x000000010a0e7824 */ /* 0x040fe200000e0609 */
[----:B------:R-:W-:-:S09]  /*1380*/  IADD3.X R13, PT, PT, R10, UR5, RZ, P1, !PT ;  /* 0x000000050a0d7c10 */ /* 0x000fd20008ffe4ff */
.L_x_25:
[----:B0-----:R-:W0:Y:S01]  /*1390*/  LDCU UR4, c[0x0][0x3a0] ;  /* 0x00007400ff0477ac */ /* 0x001e220008000800 */
[----:B------:R-:W-:Y:S01]  /*13a0*/  IMAD R3, R4, R23, RZ ;  /* 0x0000001704037224 */ /* 0x000fe200078e02ff */
[----:B-1----:R-:W1:Y:S01]  /*13b0*/  LDCU.128 UR8, c[0x0][0x380] ;  /* 0x00007000ff0877ac */ /* 0x002e620008000c00 */
[----:B0-----:R-:W-:-:S04]  /*13c0*/  IMAD.WIDE.U32 R8, R23, UR4, RZ ;  /* 0x0000000417087c25 */ /* 0x001fc8000f8e00ff */
[----:B------:R-:W-:Y:S01]  /*13d0*/  IMAD.SHL.U32 R28, R8, 0x4, RZ ;  /* 0x00000004081c7824 */ /* 0x000fe200078e00ff */
[----:B------:R-:W-:-:S04]  /*13e0*/  IADD3 R3, PT, PT, R9, R3, RZ ;  /* 0x0000000309037210 */ /* 0x000fc80007ffe0ff */
[----:B------:R-:W-:Y:S02]  /*13f0*/  SHF.L.U64.HI R3, R8, 0x2, R3 ;  /* 0x0000000208037819 */ /* 0x000fe40000010203 */
[C-C-:B-1----:R-:W-:Y:S02]  /*1400*/  IADD3 R8, P2, P3, R25.reuse, UR10, R28.reuse ;  /* 0x0000000a19087c10 */ /* 0x142fe4000fb5e01c */
[C---:B------:R-:W-:Y:S02]  /*1410*/  IADD3 R28, P0, P1, R25.reuse, UR8, R28 ;  /* 0x00000008191c7c10 */ /* 0x040fe4000f91e01c */
[C-C-:B------:R-:W-:Y:S02]  /*1420*/  IADD3.X R9, PT, PT, R22.reuse, UR11, R3.reuse, P2, P3 ;  /* 0x0000000b16097c10 */ /* 0x140fe400097e6403 */
[----:B------:R-:W-:Y:S02]  /*1430*/  IADD3 R10, P2, PT, R25, R20, RZ ;  /* 0x00000014190a7210 */ /* 0x000fe40007f5e0ff */
[----:B------:R-:W-:-:S02]  /*1440*/  IADD3.X R29, PT, PT, R22, UR9, R3, P0, P1 ;  /* 0x00000009161d7c10 */ /* 0x000fc400087e2403 */
[----:B------:R-:W2:Y:S01]  /*1450*/  LDG.E.CONSTANT R9, desc[UR6][R8.64] ;  /* 0x0000000608097981 */ /* 0x000ea2000c1e9900 */
[----:B------:R-:W-:-:S03]  /*1460*/  IMAD.X R11, R22, 0x1, R13, P2 ;  /* 0x00000001160b7824 */ /* 0x000fc600010e060d */
[----:B------:R-:W3:Y:S04]  /*1470*/  LDG.E.CONSTANT R28, desc[UR6][R28.64] ;  /* 0x000000061c1c7981 */ /* 0x000ee8000c1e9900 */
[----:B------:R-:W4:Y:S01]  /*1480*/  LDG.E.CONSTANT R3, desc[UR6][R10.64] ;  /* 0x000000060a037981 */ /* 0x000f22000c1e9900 */
[----:B------:R-:W-:Y:S01]  /*1490*/  IADD3 R18, P1, PT, R25, R21, RZ ;  /* 0x0000001519127210 */ /* 0x000fe20007f3e0ff */
[----:B------:R-:W-:Y:S01]  /*14a0*/  VIADD R15, R15, 0x1 ;  /* 0x000000010f0f7836 */ /* 0x000fe20000000000 */
[----:B------:R-:W-:Y:S02]  /*14b0*/  BSSY.RECONVERGENT B4, `(.L_x_20) ;  /* 0x000002a000047945 */ /* 0x000fe40003800200 */
[----:B------:R-:W-:Y:S02]  /*14c0*/  IADD3.X R19, PT, PT, R22, R14, RZ, P1, !PT ;  /* 0x0000000e16137210 */ /* 0x000fe40000ffe4ff */
[----:B------:R-:W-:-:S02]  /*14d0*/  ISETP.NE.AND P2, PT, R15, RZ, PT ;  /* 0x000000ff0f00720c */ /* 0x000fc40003f45270 */
[----:B--2---:R-:W-:-:S04]  /*14e0*/  FSETP.NAN.AND P0, PT, |R9|, |R9|, PT ;  /* 0x400000090900720b */ /* 0x004fc80003f08200 */
[----:B---3--:R-:W-:-:S04]  /*14f0*/  FSETP.NUM.AND P0, PT, |R28|, |R28|, !P0 ;  /* 0x4000001c1c00720b */ /* 0x008fc80004707200 */
[----:B----4-:R-:W-:-:S13]  /*1500*/  FSETP.NUM.AND P0, PT, |R3|, |R3|, P0 ;  /* 0x400000030300720b */ /* 0x010fda0000707200 */
[----:B------:R-:W-:-:S05]  /*1510*/  @!P0 IMAD.MOV.U32 R7, RZ, RZ, 0x7fffffff ;  /* 0x7fffffffff078424 */ /* 0x000fca00078e00ff */
[----:B------:R0:W-:Y:S01]  /*1520*/  @!P0 STG.E desc[UR6][R18.64], R7 ;  /* 0x0000000712008986 */ /* 0x0001e2000c101906 */
[----:B------:R-:W-:Y:S05]  /*1530*/  @!P0 BRA `(.L_x_21) ;  /* 0x0000000000848947 */ /* 0x000fea0003800000 */
[C-C-:B------:R-:W-:Y:S01]  /*1540*/  FADD R11, R28.reuse, -R9.reuse ;  /* 0x800000091c0b7221 */ /* 0x140fe20000000000 */
[----:B------:R-:W-:-:S04]  /*1550*/  FADD R10, R28, R9 ;  /* 0x000000091c0a7221 */ /* 0x000fc80000000000 */
[----:B------:R-:W-:Y:S01]  /*1560*/  FSETP.NEU.AND P0, PT, R11, RZ, PT ;  /* 0x000000ff0b00720b */ /* 0x000fe20003f0d000 */
[----:B------:R-:W-:-:S12]  /*1570*/  FMUL R10, R10, 0.5 ;  /* 0x3f0000000a0a7820 */ /* 0x000fd80000400000 */
[----:B------:R-:W-:Y:S05]  /*1580*/  @!P0 BRA `(.L_x_22) ;  /* 0x0000000000648947 */ /* 0x000fea0003800000 */
[----:B------:R-:W1:Y:S01]  /*1590*/  MUFU.RCP R24, R3 ;  /* 0x0000000300187308 */ /* 0x000e620000001000 */
[----:B------:R-:W-:Y:S01]  /*15a0*/  FADD R9, -R0, R10 ;  /* 0x0000000a00097221 */ /* 0x000fe20000000100 */
[----:B------:R-:W-:Y:S03]  /*15b0*/  BSSY.RECONVERGENT B5, `(.L_x_23) ;  /* 0x0000010000057945 */ /* 0x000fe60003800200 */
[----:B0-----:R-:W-:-:S03]  /*15c0*/  FADD R7, -R10, R9 ;  /* 0x000000090a077221 */ /* 0x001fc60000000100 */
[----:B------:R-:W0:Y:S01]  /*15d0*/  FCHK P0, R2, R3 ;  /* 0x0000000302007302 */ /* 0x000e220000000000 */
[--C-:B------:R-:W-:Y:S01]  /*15e0*/  FADD R8, R0, R7.reuse ;  /* 0x0000000700087221 */ /* 0x100fe20000000000 */
[----:B------:R-:W-:-:S04]  /*15f0*/  FADD R7, R9, -R7 ;  /* 0x8000000709077221 */ /* 0x000fc80000000000 */
[----:B------:R-:W-:Y:S01]  /*1600*/  FADD R7, R10, -R7 ;  /* 0x800000070a077221 */ /* 0x000fe20000000000 */
[----:B-1----:R-:W-:-:S03]  /*1610*/  FFMA R29, -R3, R24, 1 ;  /* 0x3f800000031d7423 */ /* 0x002fc60000000118 */
[----:B------:R-:W-:Y:S01]  /*1620*/  FADD R7, R7, -R8 ;  /* 0x8000000807077221 */ /* 0x000fe20000000000 */
[----:B------:R-:W-:-:S04]  /*1630*/  FFMA R0, R24, R29, R24 ;  /* 0x0000001d18007223 */ /* 0x000fc80000000018 */
[----:B------:R-:W-:-:S04]  /*1640*/  FFMA R8, R0, 10000, RZ ;  /* 0x461c400000087823 */ /* 0x000fc800000000ff */
[----:B------:R-:W-:-:S04]  /*1650*/  FFMA R29, -R3, R8, 10000 ;  /* 0x461c4000031d7423 */ /* 0x000fc80000000108 */
[----:B------:R-:W-:Y:S01]  /*1660*/  FFMA R0, R0, R29, R8 ;  /* 0x0000001d00007223 */ /* 0x000fe20000000008 */
[----:B0-----:R-:W-:Y:S06]  /*1670*/  @!P0 BRA `(.L_x_24) ;  /* 0x00000000000c8947 */ /* 0x001fec0003800000 */
[----:B------:R-:W-:Y:S02]  /*1680*/  MOV R0, R3 ;  /* 0x0000000300007202 */ /* 0x000fe40000000f00 */
[----:B------:R-:W-:-:S07]  /*1690*/  MOV R8, 0x16b0 ;  /* 0x000016b000087802 */ /* 0x000fce0000000f00 */
[----:B------:R-:W-:Y:S05]  /*16a0*/  CALL.REL.NOINC `($__internal_0_$__cuda_sm3x_div_rn_noftz_f32_slowpath) ;  /* 0x0000001000507944 */ /* 0x000fea0003c00000 */
.L_x_24:
[----:B------:R-:W-:Y:S05]  /*16b0*/  BSYNC.RECONVERGENT B5 ;  /* 0x0000000000057941 */ /* 0x000fea0003800200 */
.L_x_23:
[----:B------:R-:W-:-:S04]  /*16c0*/  FMUL R0, R11, R0 ;  /* 0x000000000b007220 */ /* 0x000fc80000400000 */
[----:B------:R-:W-:-:S04]  /*16d0*/  FMUL R8, R7, R0 ;  /* 0x0000000007087220 */ /* 0x000fc80000400000 */
[----:B------:R-:W-:Y:S01]  /*16e0*/  FFMA R9, R9, R0, R8 ;  /* 0x0000000009097223 */ /* 0x000fe20000000008 */
[----:B------:R-:W-:-:S04]  /*16f0*/  IMAD.MOV.U32 R0, RZ, RZ, R10 ;  /* 0x000000ffff007224 */ /* 0x000fc800078e000a */
[----:B------:R1:W-:Y:S01]  /*1700*/  STG.E desc[UR6][R18.64], R9 ;  /* 0x0000000912007986 */ /* 0x0003e2000c101906 */
[----:B------:R-:W-:Y:S05]  /*1710*/  BRA `(.L_x_21) ;  /* 0x00000000000c7947 */ /* 0x000fea0003800000 */
.L_x_22:
[----:B------:R-:W-:Y:S01]  /*1720*/  IMAD.MOV.U32 R3, RZ, RZ, 0x7fffffff ;  /* 0x7fffffffff037424 */ /* 0x000fe200078e00ff */
[----:B------:R-:W-:-:S04]  /*1730*/  MOV R0, R10 ;  /* 0x0000000a00007202 */ /* 0x000fc80000000f00 */
[----:B------:R2:W-:Y:S03]  /*1740*/  STG.E desc[UR6][R18.64], R3 ;  /* 0x0000000312007986 */ /* 0x0005e6000c101906 */
.L_x_21:
[----:B------:R-:W-:Y:S05]  /*1750*/  BSYNC.RECONVERGENT B4 ;  /* 0x0000000000047941 */ /* 0x000fea0003800200 */
.L_x_20:
[----:B--2---:R-:W2:Y:S01]  /*1760*/  LDC R3, c[0x0][0x3a0] ;  /* 0x0000e800ff037b82 */ /* 0x004ea20000000800 */
[----:B------:R-:W-:Y:S01]  /*1770*/  VIADD R12, R12, 0x1 ;  /* 0x000000010c0c7836 */ /* 0x000fe20000000000 */
[----:B--2---:R-:W-:-:S04]  /*1780*/  LEA R25, P0, R3, R25, 0x2 ;  /* 0x0000001903197211 */ /* 0x004fc800078010ff */
[----:B------:R-:W-:Y:S01]  /*1790*/  LEA.HI.X R22, R3, R22, R4, 0x2, P0 ;  /* 0x0000001603167211 */ /* 0x000fe200000f1404 */
[----:B------:R-:W-:Y:S08]  /*17a0*/  @P2 BRA `(.L_x_25) ;  /* 0xfffffff800f82947 */ /* 0x000ff0000383ffff */
[----:B------:R-:W-:Y:S05]  /*17b0*/  BSYNC.RECONVERGENT B3 ;  /* 0x0000000000037941 */ /* 0x000fea0003800200 */
.L_x_19:
[----:B------:R-:W-:-:S07]  /*17c0*/  VIADD R23, R12, 0x1 ;  /* 0x000000010c177836 */ /* 0x000fce0000000000 */
.L_x_18:
[----:B------:R-:W-:Y:S05]  /*17d0*/  BSYNC.RECONVERGENT B2 ;  /* 0x0000000000027941 */ /* 0x000fea0003800200 */
.L_x_17:
[----:B------:R-:W2:Y:S02]  /*17e0*/  LDC R8, c[0x0][0x3a4] ;  /* 0x0000e900ff087b82 */ /* 0x000ea40000000800 */
[----:B--2---:R-:W-:-:S04]  /*17f0*/  IADD3 R27, PT, PT, -R27, -0x2, R8 ;  /* 0xfffffffe1b1b7810 */ /* 0x004fc80007ffe108 */
[----:B------:R-:W-:-:S13]  /*1800*/  ISETP.GE.U32.AND P0, PT, R27, 0x3, PT ;  /* 0x000000031b00780c */ /* 0x000fda0003f06070 */
[----:B------:R-:W-:Y:S05]  /*1810*/  @!P0 EXIT ;  /* 0x000000000000894d */ /* 0x000fea0003800000 */
[C---:B0-----:R-:W-:Y:S01]  /*1820*/  IADD3 R7, PT, PT, R23.reuse, -R8, RZ ;  /* 0x8000000817077210 */ /* 0x041fe20007ffe0ff */
[----:B------:R-:W-:-:S07]  /*1830*/  VIADD R23, R23, 0x1 ;  /* 0x0000000117177836 */ /* 0x000fce0000000000 */
.L_x_45:
[----:B-1----:R-:W1:Y:S01]  /*1840*/  LDCU UR4, c[0x0][0x3a0] ;  /* 0x00007400ff0477ac */ /* 0x002e620008000800 */
[----:B0-2---:R-:W-:Y:S01]  /*1850*/  VIADD R3, R23, 0xffffffff ;  /* 0xffffffff17037836 */ /* 0x005fe20000000000 */
[----:B------:R-:W0:Y:S03]  /*1860*/  LDCU.128 UR8, c[0x0][0x380] ;  /* 0x00007000ff0877ac */ /* 0x000e260008000c00 */
[C---:B-1----:R-:W-:Y:S01]  /*1870*/  IMAD.WIDE.U32 R8, R3.reuse, UR4, RZ ;  /* 0x0000000403087c25 */ /* 0x042fe2000f8e00ff */
[----:B------:R-:W1:Y:S03]  /*1880*/  LDCU.64 UR4, c[0x0][0x390] ;  /* 0x00007200ff0477ac */ /* 0x000e660008000a00 */
[----:B------:R-:W-:Y:S01]  /*1890*/  IMAD R9, R3, R4, R9 ;  /* 0x0000000403097224 */ /* 0x000fe200078e0209 */
[----:B------:R-:W-:-:S04]  /*18a0*/  IADD3 R3, P0, PT, R16, R8, RZ ;  /* 0x0000000810037210 */ /* 0x000fc80007f1e0ff */
[----:B------:R-:W-:Y:S01]  /*18b0*/  IADD3.X R10, PT, PT, R17, R9, RZ, P0, !PT ;  /* 0x00000009110a7210 */ /* 0x000fe200007fe4ff */
[----:B------:R-:W-:-:S03]  /*18c0*/  IMAD.SHL.U32 R18, R3, 0x4, RZ ;  /* 0x0000000403127824 */ /* 0x000fc600078e00ff */
[----:B------:R-:W-:Y:S02]  /*18d0*/  SHF.L.U64.HI R3, R3, 0x2, R10 ;  /* 0x0000000203037819 */ /* 0x000fe4000001020a */
[C---:B0-----:R-:W-:Y:S02]  /*18e0*/  IADD3 R12, P1, PT, R18.reuse, UR10, RZ ;  /* 0x0000000a120c7c10 */ /* 0x041fe4000ff3e0ff */
[C---:B------:R-:W-:Y:S02]  /*18f0*/  IADD3 R10, P0, PT, R18.reuse, UR8, RZ ;  /* 0x00000008120a7c10 */ /* 0x040fe4000ff1e0ff */
[C---:B------:R-:W-:Y:S02]  /*1900*/  IADD3.X R13, PT, PT, R3.reuse, UR11, RZ, P1, !PT ;  /* 0x0000000b030d7c10 */ /* 0x040fe40008ffe4ff */
[----:B-1----:R-:W-:Y:S02]  /*1910*/  IADD3 R18, P1, PT, R18, UR4, RZ ;  /* 0x0000000412127c10 */ /* 0x002fe4000ff3e0ff */
[----:B------:R-:W-:-:S02]  /*1920*/  IADD3.X R11, PT, PT, R3, UR9, RZ, P0, !PT ;  /* 0x00000009030b7c10 */ /* 0x000fc400087fe4ff */
[----:B------:R-:W2:Y:S01]  /*1930*/  LDG.E.CONSTANT R13, desc[UR6][R12.64] ;  /* 0x000000060c0d7981 */ /* 0x000ea2000c1e9900 */
[----:B------:R-:W-:-:S03]  /*1940*/  IADD3.X R19, PT, PT, R3, UR5, RZ, P1, !PT ;  /* 0x0000000503137c10 */ /* 0x000fc60008ffe4ff */
[----:B------:R-:W3:Y:S04]  /*1950*/  LDG.E.CONSTANT R10, desc[UR6][R10.64] ;  /* 0x000000060a0a7981 */ /* 0x000ee8000c1e9900 */
[----:B------:R-:W4:Y:S01]  /*1960*/  LDG.E.CONSTANT R19, desc[UR6][R18.64] ;  /* 0x0000000612137981 */ /* 0x000f22000c1e9900 */
[C---:B------:R-:W-:Y:S01]  /*1970*/  LEA R14, P1, R8.reuse, R6, 0x2 ;  /* 0x00000006080e7211 */ /* 0x040fe200078210ff */
[----:B------:R-:W-:Y:S03]  /*1980*/  BSSY.RECONVERGENT B2, `(.L_x_26) ;  /* 0x0000028000027945 */ /* 0x000fe60003800200 */
[----:B------:R-:W-:Y:S02]  /*1990*/  LEA.HI.X R15, R8, R5, R9, 0x2, P1 ;  /* 0x00000005080f7211 */ /* 0x000fe400008f1409 */
        /* <DEDUP_REMOVED lines=10> */
[----:B0-----:R-:W-:Y:S01]  /*1a40*/  @!P0 MOV R3, 0x7fffffff ;  /* 0x7fffffff00038802 */ /* 0x001fe20000000f00 */
[----:B------:R-:W-:-:S04]  /*1a50*/  @!P0 IMAD.MOV.U32 R0, RZ, RZ, R13 ;  /* 0x000000ffff008224 */ /* 0x000fc800078e000d */
[----:B------:R1:W-:Y:S01]  /*1a60*/  @!P0 STG.E desc[UR6][R14.64], R3 ;  /* 0x000000030e008986 */ /* 0x0003e2000c101906 */
[----:B------:R-:W-:Y:S05]  /*1a70*/  @!P0 BRA `(.L_x_27) ;  /* 0x0000000000608947 */ /* 0x000fea0003800000 */
[----:B-1----:R-:W0:Y:S01]  /*1a80*/  MUFU.RCP R3, R19 ;  /* 0x0000001300037308 */ /* 0x002e220000001000 */
[----:B------:R-:W-:Y:S01]  /*1a90*/  FADD R10, -R0, R13 ;  /* 0x0000000d000a7221 */ /* 0x000fe20000000100 */
[----:B------:R-:W-:Y:S03]  /*1aa0*/  BSSY.RECONVERGENT B3, `(.L_x_28) ;  /* 0x0000010000037945 */ /* 0x000fe60003800200 */
[----:B------:R-:W-:-:S03]  /*1ab0*/  FADD R9, -R13, R10 ;  /* 0x0000000a0d097221 */ /* 0x000fc60000000100 */
[----:B------:R-:W1:Y:S01]  /*1ac0*/  FCHK P0, R2, R19 ;  /* 0x0000001302007302 */ /* 0x000e620000000000 */
[----:B0-----:R-:W-:-:S04]  /*1ad0*/  FFMA R8, -R19, R3, 1 ;  /* 0x3f80000013087423 */ /* 0x001fc80000000103 */
[----:B------:R-:W-:Y:S01]  /*1ae0*/  FFMA R3, R3, R8, R3 ;  /* 0x0000000803037223 */ /* 0x000fe20000000003 */
[--C-:B------:R-:W-:Y:S01]  /*1af0*/  FADD R8, R10, -R9.reuse ;  /* 0x800000090a087221 */ /* 0x100fe20000000000 */
[----:B------:R-:W-:Y:S02]  /*1b00*/  FADD R9, R0, R9 ;  /* 0x0000000900097221 */ /* 0x000fe40000000000 */
[----:B------:R-:W-:Y:S01]  /*1b10*/  FFMA R12, R3, 10000, RZ ;  /* 0x461c4000030c7823 */ /* 0x000fe200000000ff */
[----:B------:R-:W-:-:S03]  /*1b20*/  FADD R8, R13, -R8 ;  /* 0x800000080d087221 */ /* 0x000fc60000000000 */
[----:B------:R-:W-:Y:S01]  /*1b30*/  FFMA R0, -R19, R12, 10000 ;  /* 0x461c400013007423 */ /* 0x000fe2000000010c */
[----:B------:R-:W-:-:S03]  /*1b40*/  FADD R9, R8, -R9 ;  /* 0x8000000908097221 */ /* 0x000fc60000000000 */
[----:B------:R-:W-:Y:S01]  /*1b50*/  FFMA R0, R3, R0, R12 ;  /* 0x0000000003007223 */ /* 0x000fe2000000000c */
[----:B-1----:R-:W-:Y:S06]  /*1b60*/  @!P0 BRA `(.L_x_29) ;  /* 0x00000000000c8947 */ /* 0x002fec0003800000 */
[----:B------:R-:W-:Y:S01]  /*1b70*/  IMAD.MOV.U32 R0, RZ, RZ, R19 ;  /* 0x000000ffff007224 */ /* 0x000fe200078e0013 */
[----:B------:R-:W-:-:S07]  /*1b80*/  MOV R8, 0x1ba0 ;  /* 0x00001ba000087802 */ /* 0x000fce0000000f00 */
[----:B------:R-:W-:Y:S05]  /*1b90*/  CALL.REL.NOINC `($__internal_0_$__cuda_sm3x_div_rn_noftz_f32_slowpath) ;  /* 0x0000000c00147944 */ /* 0x000fea0003c00000 */
.L_x_29:
[----:B------:R-:W-:Y:S05]  /*1ba0*/  BSYNC.RECONVERGENT B3 ;  /* 0x0000000000037941 */ /* 0x000fea0003800200 */
.L_x_28:
[----:B------:R-:W-:-:S04]  /*1bb0*/  FMUL R0, R11, R0 ;  /* 0x000000000b007220 */ /* 0x000fc80000400000 */
[----:B------:R-:W-:-:S04]  /*1bc0*/  FMUL R9, R9, R0 ;  /* 0x0000000009097220 */ /* 0x000fc80000400000 */
[----:B------:R-:W-:Y:S01]  /*1bd0*/  FFMA R9, R10, R0, R9 ;  /* 0x000000000a097223 */ /* 0x000fe20000000009 */
[----:B------:R-:W-:-:S04]  /*1be0*/  MOV R0, R13 ;  /* 0x0000000d00007202 */ /* 0x000fc80000000f00 */
[----:B------:R2:W-:Y:S03]  /*1bf0*/  STG.E desc[UR6][R14.64], R9 ;  /* 0x000000090e007986 */ /* 0x0005e6000c101906 */
.L_x_27:
[----:B------:R-:W-:Y:S05]  /*1c00*/  BSYNC.RECONVERGENT B2 ;  /* 0x0000000000027941 */ /* 0x000fea0003800200 */
.L_x_26:
[----:B------:R-:W2:Y:S01]  /*1c10*/  LDCU UR4, c[0x0][0x3a0] ;  /* 0x00007400ff0477ac */ /* 0x000ea20008000800 */
[----:B------:R-:W3:Y:S01]  /*1c20*/  LDCU.128 UR8, c[0x0][0x380] ;  /* 0x00007000ff0877ac */ /* 0x000ee20008000c00 */
[C---:B--2---:R-:W-:Y:S01]  /*1c30*/  IMAD.WIDE.U32 R8, R23.reuse, UR4, RZ ;  /* 0x0000000417087c25 */ /* 0x044fe2000f8e00ff */
[----:B------:R-:W2:Y:S03]  /*1c40*/  LDCU.64 UR4, c[0x0][0x390] ;  /* 0x00007200ff0477ac */ /* 0x000ea60008000a00 */
[----:B------:R-:W-:Y:S01]  /*1c50*/  IMAD R9, R23, R4, R9 ;  /* 0x0000000417097224 */ /* 0x000fe200078e0209 */
[----:B01----:R-:W-:-:S05]  /*1c60*/  IADD3 R3, P0, PT, R16, R8, RZ ;  /* 0x0000000810037210 */ /* 0x003fca0007f1e0ff */
[----:B------:R-:W-:Y:S02]  /*1c70*/  IMAD.X R10, R17, 0x1, R9, P0 ;  /* 0x00000001110a7824 */ /* 0x000fe400000e0609 */
[----:B------:R-:W-:-:S03]  /*1c80*/  IMAD.SHL.U32 R18, R3, 0x4, RZ ;  /* 0x0000000403127824 */ /* 0x000fc600078e00ff */
[----:B------:R-:W-:Y:S02]  /*1c90*/  SHF.L.U64.HI R3, R3, 0x2, R10 ;  /* 0x0000000203037819 */ /* 0x000fe4000001020a */
[C---:B---3--:R-:W-:Y:S02]  /*1ca0*/  IADD3 R12, P1, PT, R18.reuse, UR10, RZ ;  /* 0x0000000a120c7c10 */ /* 0x048fe4000ff3e0ff */
[C---:B------:R-:W-:Y:S02]  /*1cb0*/  IADD3 R10, P0, PT, R18.reuse, UR8, RZ ;  /* 0x00000008120a7c10 */ /* 0x040fe4000ff1e0ff */
[C---:B------:R-:W-:Y:S02]  /*1cc0*/  IADD3.X R13, PT, PT, R3.reuse, UR11, RZ, P1, !PT ;  /* 0x0000000b030d7c10 */ /* 0x040fe40008ffe4ff */
[----:B--2---:R-:W-:Y:S02]  /*1cd0*/  IADD3 R18, P1, PT, R18, UR4, RZ ;  /* 0x0000000412127c10 */ /* 0x004fe4000ff3e0ff */
        /* <DEDUP_REMOVED lines=11> */
[----:B------:R-:W-:-:S05]  /*1d90*/  @!P0 MOV R3, 0x7fffffff ;  /* 0x7fffffff00038802 */ /* 0x000fca0000000f00 */
[----:B------:R0:W-:Y:S01]  /*1da0*/  @!P0 STG.E desc[UR6][R14.64], R3 ;  /* 0x000000030e008986 */ /* 0x0001e2000c101906 */
[----:B------:R-:W-:Y:S05]  /*1db0*/  @!P0 BRA `(.L_x_31) ;  /* 0x0000000000848947 */ /* 0x000fea0003800000 */
[C-C-:B------:R-:W-:Y:S01]  /*1dc0*/  FADD R11, R10.reuse, -R13.reuse ;  /* 0x8000000d0a0b7221 */ /* 0x140fe20000000000 */
[----:B------:R-:W-:-:S04]  /*1dd0*/  FADD R13, R10, R13 ;  /* 0x0000000d0a0d7221 */ /* 0x000fc80000000000 */
[----:B------:R-:W-:Y:S01]  /*1de0*/  FSETP.NEU.AND P0, PT, R11, RZ, PT ;  /* 0x000000ff0b00720b */ /* 0x000fe20003f0d000 */
[----:B------:R-:W-:-:S12]  /*1df0*/  FMUL R13, R13, 0.5 ;  /* 0x3f0000000d0d7820 */ /* 0x000fd80000400000 */
[----:B------:R-:W-:Y:S05]  /*1e00*/  @!P0 BRA `(.L_x_32) ;  /* 0x0000000000648947 */ /* 0x000fea0003800000 */
[----:B0-----:R-:W0:Y:S01]  /*1e10*/  MUFU.RCP R3, R19 ;  /* 0x0000001300037308 */ /* 0x001e220000001000 */
        /* <DEDUP_REMOVED lines=17> */
.L_x_34:
[----:B------:R-:W-:Y:S05]  /*1f30*/  BSYNC.RECONVERGENT B3 ;  /* 0x0000000000037941 */ /* 0x000fea0003800200 */
.L_x_33:
[----:B------:R-:W-:-:S04]  /*1f40*/  FMUL R0, R11, R0 ;  /* 0x000000000b007220 */ /* 0x000fc80000400000 */
[----:B------:R-:W-:-:S04]  /*1f50*/  FMUL R9, R9, R0 ;  /* 0x0000000009097220 */ /* 0x000fc80000400000 */
[----:B------:R-:W-:Y:S01]  /*1f60*/  FFMA R9, R10, R0, R9 ;  /* 0x000000000a097223 */ /* 0x000fe20000000009 */
[----:B------:R-:W-:-:S04]  /*1f70*/  IMAD.MOV.U32 R0, RZ, RZ, R13 ;  /* 0x000000ffff007224 */ /* 0x000fc800078e000d */
[----:B------:R1:W-:Y:S01]  /*1f80*/  STG.E desc[UR6][R14.64], R9 ;  /* 0x000000090e007986 */ /* 0x0003e2000c101906 */
[----:B------:R-:W-:Y:S05]  /*1f90*/  BRA `(.L_x_31) ;  /* 0x00000000000c7947 */ /* 0x000fea0003800000 */
.L_x_32:
[----:B0-----:R-:W-:Y:S01]  /*1fa0*/  MOV R3, 0x7fffffff ;  /* 0x7fffffff00037802 */ /* 0x001fe20000000f00 */
[----:B------:R-:W-:-:S04]  /*1fb0*/  IMAD.MOV.U32 R0, RZ, RZ, R13 ;  /* 0x000000ffff007224 */ /* 0x000fc800078e000d */
[----:B------:R2:W-:Y:S03]  /*1fc0*/  STG.E desc[UR6][R14.64], R3 ;  /* 0x000000030e007986 */ /* 0x0005e6000c101906 */
.L_x_31:
[----:B------:R-:W-:Y:S05]  /*1fd0*/  BSYNC.RECONVERGENT B2 ;  /* 0x0000000000027941 */ /* 0x000fea0003800200 */
.L_x_30:
[----:B------:R-:W1:Y:S01]  /*1fe0*/  LDCU UR4, c[0x0][0x3a0] ;  /* 0x00007400ff0477ac */ /* 0x000e620008000800 */
        /* <DEDUP_REMOVED lines=47> */
[----:B------:R-:W-:Y:S02]  /*22e0*/  MOV R0, R19 ;  /* 0x0000001300007202 */ /* 0x000fe40000000f00 */
[----:B------:R-:W-:-:S07]  /*22f0*/  MOV R8, 0x2310 ;  /* 0x0000231000087802 */ /* 0x000fce0000000f00 */
[----:B------:R-:W-:Y:S05]  /*2300*/  CALL.REL.NOINC `($__internal_0_$__cuda_sm3x_div_rn_noftz_f32_slowpath) ;  /* 0x0000000400387944 */ /* 0x000fea0003c00000 */
.L_x_39:
[----:B------:R-:W-:Y:S05]  /*2310*/  BSYNC.RECONVERGENT B3 ;  /* 0x0000000000037941 */ /* 0x000fea0003800200 */
.L_x_38:
[----:B------:R-:W-:-:S04]  /*2320*/  FMUL R0, R11, R0 ;  /* 0x000000000b007220 */ /* 0x000fc80000400000 */
[----:B------:R-:W-:-:S04]  /*2330*/  FMUL R9, R9, R0 ;  /* 0x0000000009097220 */ /* 0x000fc80000400000 */
[----:B------:R-:W-:Y:S01]  /*2340*/  FFMA R9, R10, R0, R9 ;  /* 0x000000000a097223 */ /* 0x000fe20000000009 */
[----:B------:R-:W-:-:S04]  /*2350*/  IMAD.MOV.U32 R0, RZ, RZ, R13 ;  /* 0x000000ffff007224 */ /* 0x000fc800078e000d */
[----:B------:R1:W-:Y:S01]  /*2360*/  STG.E desc[UR6][R14.64], R9 ;  /* 0x000000090e007986 */ /* 0x0003e2000c101906 */
[----:B------:R-:W-:Y:S05]  /*2370*/  BRA `(.L_x_36) ;  /* 0x00000000000c7947 */ /* 0x000fea0003800000 */
.L_x_37:
[----:B0-----:R-:W-:Y:S01]  /*2380*/  IMAD.MOV.U32 R3, RZ, RZ, 0x7fffffff ;  /* 0x7fffffffff037424 */ /* 0x001fe200078e00ff */
[----:B------:R-:W-:-:S04]  /*2390*/  MOV R0, R13 ;  /* 0x0000000d00007202 */ /* 0x000fc80000000f00 */
[----:B------:R2:W-:Y:S03]  /*23a0*/  STG.E desc[UR6][R14.64], R3 ;  /* 0x000000030e007986 */ /* 0x0005e6000c101906 */
.L_x_36:
[----:B------:R-:W-:Y:S05]  /*23b0*/  BSYNC.RECONVERGENT B2 ;  /* 0x0000000000027941 */ /* 0x000fea0003800200 */
.L_x_35:
[----:B------:R-:W1:Y:S01]  /*23c0*/  LDCU UR4, c[0x0][0x3a0] ;  /* 0x00007400ff0477ac */ /* 0x000e620008000800 */
[----:B0-2---:R-:W-:Y:S01]  /*23d0*/  VIADD R3, R23, 0x2 ;  /* 0x0000000217037836 */ /* 0x005fe20000000000 */
[----:B------:R-:W0:Y:S03]  /*23e0*/  LDCU.128 UR8, c[0x0][0x380] ;  /* 0x00007000ff0877ac */ /* 0x000e260008000c00 */
[C---:B-1----:R-:W-:Y:S01]  /*23f0*/  IMAD.WIDE.U32 R8, R3.reuse, UR4, RZ ;  /* 0x0000000403087c25 */ /* 0x042fe2000f8e00ff */
[----:B------:R-:W1:Y:S03]  /*2400*/  LDCU.64 UR4, c[0x0][0x390] ;  /* 0x00007200ff0477ac */ /* 0x000e660008000a00 */
[----:B------:R-:W-:Y:S01]  /*2410*/  IMAD R9, R3, R4, R9 ;  /* 0x0000000403097224 */ /* 0x000fe200078e0209 */
[----:B------:R-:W-:-:S04]  /*2420*/  IADD3 R3, P0, PT, R16, R8, RZ ;  /* 0x0000000810037210 */ /* 0x000fc80007f1e0ff */
[----:B------:R-:W-:Y:S01]  /*2430*/  SHF.L.U32 R18, R3, 0x2, RZ ;  /* 0x0000000203127819 */ /* 0x000fe200000006ff */
[----:B------:R-:W-:-:S03]  /*2440*/  IMAD.X R10, R17, 0x1, R9, P0 ;  /* 0x00000001110a7824 */ /* 0x000fc600000e0609 */
[C---:B0-----:R-:W-:Y:S02]  /*2450*/  IADD3 R14, P1, PT, R18.reuse, UR10, RZ ;  /* 0x0000000a120e7c10 */ /* 0x041fe4000ff3e0ff */
[----:B------:R-:W-:Y:S02]  /*2460*/  SHF.L.U64.HI R3, R3, 0x2, R10 ;  /* 0x0000000203037819 */ /* 0x000fe4000001020a */
        /* <DEDUP_REMOVED lines=27> */
[--C-:B------:R-:W-:Y:S01]  /*2620*/  FADD R15, R13, -R8.reuse ;  /* 0x800000080d0f7221 */ /* 0x100fe20000000000 */
[----:B------:R-:W-:Y:S01]  /*2630*/  FADD R19, R0, R8 ;  /* 0x0000000800137221 */ /* 0x000fe20000000000 */
[----:B0-----:R-:W-:-:S04]  /*2640*/  FFMA R14, -R21, R3, 1 ;  /* 0x3f800000150e7423 */ /* 0x001fc80000000103 */
[----:B------:R-:W-:Y:S01]  /*2650*/  FFMA R3, R3, R14, R3 ;  /* 0x0000000e03037223 */ /* 0x000fe20000000003 */
[----:B------:R-:W-:-:S03]  /*2660*/  FADD R14, R12, -R15 ;  /* 0x8000000f0c0e7221 */ /* 0x000fc60000000000 */
[----:B------:R-:W-:Y:S01]  /*2670*/  FFMA R18, R3, 10000, RZ ;  /* 0x461c400003127823 */ /* 0x000fe200000000ff */
[----:B------:R-:W-:-:S03]  /*2680*/  FADD R14, R14, -R19 ;  /* 0x800000130e0e7221 */ /* 0x000fc60000000000 */
[----:B------:R-:W-:-:S04]  /*2690*/  FFMA R0, -R21, R18, 10000 ;  /* 0x461c400015007423 */ /* 0x000fc80000000112 */
[----:B------:R-:W-:Y:S01]  /*26a0*/  FFMA R0, R3, R0, R18 ;  /* 0x0000000003007223 */ /* 0x000fe20000000012 */
[----:B-1----:R-:W-:Y:S06]  /*26b0*/  @!P0 BRA `(.L_x_44) ;  /* 0x00000000000c8947 */ /* 0x002fec0003800000 */
[----:B------:R-:W-:Y:S01]  /*26c0*/  IMAD.MOV.U32 R0, RZ, RZ, R21 ;  /* 0x000000ffff007224 */ /* 0x000fe200078e0015 */
[----:B------:R-:W-:-:S07]  /*26d0*/  MOV R8, 0x26f0 ;  /* 0x000026f000087802 */ /* 0x000fce0000000f00 */
[----:B------:R-:W-:Y:S05]  /*26e0*/  CALL.REL.NOINC `($__internal_0_$__cuda_sm3x_div_rn_noftz_f32_slowpath) ;  /* 0x0000000000407944 */ /* 0x000fea0003c00000 */
.L_x_44:
[----:B------:R-:W-:Y:S05]  /*26f0*/  BSYNC.RECONVERGENT B3 ;  /* 0x0000000000037941 */ /* 0x000fea0003800200 */
.L_x_43:
[----:B------:R-:W-:-:S04]  /*2700*/  FMUL R0, R9, R0 ;  /* 0x0000000009007220 */ /* 0x000fc80000400000 */
[----:B------:R-:W-:-:S04]  /*2710*/  FMUL R14, R14, R0 ;  /* 0x000000000e0e7220 */ /* 0x000fc80000400000 */
[----:B------:R-:W-:Y:S01]  /*2720*/  FFMA R13, R13, R0, R14 ;  /* 0x000000000d0d7223 */ /* 0x000fe2000000000e */
[----:B------:R-:W-:-:S04]  /*2730*/  MOV R0, R12 ;  /* 0x0000000c00007202 */ /* 0x000fc80000000f00 */
[----:B------:R1:W-:Y:S01]  /*2740*/  STG.E desc[UR6][R10.64], R13 ;  /* 0x0000000d0a007986 */ /* 0x0003e2000c101906 */
[----:B------:R-:W-:Y:S05]  /*2750*/  BRA `(.L_x_41) ;  /* 0x00000000000c7947 */ /* 0x000fea0003800000 */
.L_x_42:
[----:B0-----:R-:W-:Y:S02]  /*2760*/  IMAD.MOV.U32 R3, RZ, RZ, 0x7fffffff ;  /* 0x7fffffffff037424 */ /* 0x001fe400078e00ff */
[----:B------:R-:W-:-:S03]  /*2770*/  IMAD.MOV.U32 R0, RZ, RZ, R12 ;  /* 0x000000ffff007224 */ /* 0x000fc600078e000c */
[----:B------:R2:W-:Y:S04]  /*2780*/  STG.E desc[UR6][R10.64], R3 ;  /* 0x000000030a007986 */ /* 0x0005e8000c101906 */
.L_x_41:
[----:B------:R-:W-:Y:S05]  /*2790*/  BSYNC.RECONVERGENT B2 ;  /* 0x0000000000027941 */ /* 0x000fea0003800200 */
.L_x_40:
[----:B------:R-:W-:-:S04]  /*27a0*/  IADD3 R7, PT, PT, R7, 0x4, RZ ;  /* 0x0000000407077810 */ /* 0x000fc80007ffe0ff */
[----:B------:R-:W-:-:S13]  /*27b0*/  ISETP.NE.AND P0, PT, R7, RZ, PT ;  /* 0x000000ff0700720c */ /* 0x000fda0003f05270 */
[----:B------:R-:W-:Y:S05]  /*27c0*/  @!P0 EXIT ;  /* 0x000000000000894d */ /* 0x000fea0003800000 */
[----:B------:R-:W-:Y:S01]  /*27d0*/  VIADD R23, R23, 0x4 ;  /* 0x0000000417177836 */ /* 0x000fe20000000000 */
[----:B------:R-:W-:Y:S06]  /*27e0*/  BRA `(.L_x_45) ;  /* 0xfffffff000147947 */ /* 0x000fec000383ffff */
        .weak           $__internal_0_$__cuda_sm3x_div_rn_noftz_f32_slowpath
        .type           $__internal_0_$__cuda_sm3x_div_rn_noftz_f32_slowpath,@function
        .size           $__internal_0_$__cuda_sm3x_div_rn_noftz_f32_slowpath,(.L_x_91 - $__internal_0_$__cuda_sm3x_div_rn_noftz_f32_slowpath)
$__internal_0_$__cuda_sm3x_div_rn_noftz_f32_slowpath:
[----:B------:R-:W-:Y:S01]  /*27f0*/  SHF.R.U32.HI R24, RZ, 0x17, R0 ;  /* 0x00000017ff187819 */ /* 0x000fe20000011600 */
[----:B------:R-:W-:Y:S01]  /*2800*/  BSSY.RECONVERGENT B0, `(.L_x_46) ;  /* 0x0000066000007945 */ /* 0x000fe20003800200 */
[----:B------:R-:W-:Y:S01]  /*2810*/  SHF.R.U32.HI R28, RZ, 0x17, R2 ;  /* 0x00000017ff1c7819 */ /* 0x000fe20000011602 */
[----:B------:R-:W-:Y:S01]  /*2820*/  IMAD.MOV.U32 R26, RZ, RZ, 0x461c4000 ;  /* 0x461c4000ff1a7424 */ /* 0x000fe200078e00ff */
[----:B------:R-:W-:Y:S02]  /*2830*/  LOP3.LUT R24, R24, 0xff, RZ, 0xc0, !PT ;  /* 0x000000ff18187812 */ /* 0x000fe400078ec0ff */
[----:B------:R-:W-:-:S03]  /*2840*/  LOP3.LUT R28, R28, 0xff, RZ, 0xc0, !PT ;  /* 0x000000ff1c1c7812 */ /* 0x000fc600078ec0ff */
[----:B------:R-:W-:-:S05]  /*2850*/  VIADD R3, R24, 0xffffffff ;  /* 0xffffffff18037836 */ /* 0x000fca0000000000 */
[----:B------:R-:W-:Y:S02]  /*2860*/  ISETP.GT.U32.AND P0, PT, R3, 0xfd, PT ;  /* 0x000000fd0300780c */ /* 0x000fe40003f04070 */
[----:B------:R-:W-:-:S04]  /*2870*/  IADD3 R3, PT, PT, R28, -0x1, RZ ;  /* 0xffffffff1c037810 */ /* 0x000fc80007ffe0ff */
[----:B------:R-:W-:-:S13]  /*2880*/  ISETP.GT.U32.OR P0, PT, R3, 0xfd, P0 ;  /* 0x000000fd0300780c */ /* 0x000fda0000704470 */
[----:B------:R-:W-:Y:S01]  /*2890*/  @!P0 IMAD.MOV.U32 R3, RZ, RZ, RZ ;  /* 0x000000ffff038224 */ /* 0x000fe200078e00ff */
[----:B------:R-:W-:Y:S06]  /*28a0*/  @!P0 BRA `(.L_x_47) ;  /* 0x0000000000688947 */ /* 0x000fec0003800000 */
[----:B------:R-:W-:Y:S01]  /*28b0*/  HFMA2 R3, -RZ, RZ, 6.109375, 2 ;  /* 0x461c4000ff037431 */ /* 0x000fe200000001ff */
[----:B------:R-:W-:-:S04]  /*28c0*/  FSETP.GTU.FTZ.AND P1, PT, |R0|, +INF , PT ;  /* 0x7f8000000000780b */ /* 0x000fc80003f3c200 */
[----:B------:R-:W-:-:S04]  /*28d0*/  FSETP.GTU.FTZ.AND P0, PT, |R3|, +INF , PT ;  /* 0x7f8000000300780b */ /* 0x000fc80003f1c200 */
[----:B------:R-:W-:-:S13]  /*28e0*/  PLOP3.LUT P0, PT, P0, P1, PT, 0xf8, 0x8f ;  /* 0x00000000008f781c */ /* 0x000fda0000703f70 */
[----:B------:R-:W-:Y:S05]  /*28f0*/  @P0 BRA `(.L_x_48) ;  /* 0x0000000400540947 */ /* 0x000fea0003800000 */
[----:B------:R-:W-:-:S13]  /*2900*/  LOP3.LUT P0, RZ, R0, 0x7fffffff, R26, 0xc8, !PT ;  /* 0x7fffffff00ff7812 */ /* 0x000fda000780c81a */
[----:B------:R-:W-:Y:S05]  /*2910*/  @!P0 BRA `(.L_x_49) ;  /* 0x0000000400448947 */ /* 0x000fea0003800000 */
[C---:B------:R-:W-:Y:S02]  /*2920*/  FSETP.NEU.FTZ.AND P3, PT, |R3|.reuse, +INF , PT ;  /* 0x7f8000000300780b */ /* 0x040fe40003f7d200 */
[----:B------:R-:W-:Y:S02]  /*2930*/  FSETP.NEU.FTZ.AND P1, PT, |R0|, +INF , PT ;  /* 0x7f8000000000780b */ /* 0x000fe40003f3d200 */
[----:B------:R-:W-:-:S11]  /*2940*/  FSETP.NEU.FTZ.AND P0, PT, |R3|, +INF , PT ;  /* 0x7f8000000300780b */ /* 0x000fd60003f1d200 */
[----:B------:R-:W-:Y:S05]  /*2950*/  @!P1 BRA !P3, `(.L_x_49) ;  /* 0x0000000400349947 */ /* 0x000fea0005800000 */
[----:B------:R-:W-:-:S04]  /*2960*/  LOP3.LUT P3, RZ, R26, 0x7fffffff, RZ, 0xc0, !PT ;  /* 0x7fffffff1aff7812 */ /* 0x000fc8000786c0ff */
[----:B------:R-:W-:-:S13]  /*2970*/  PLOP3.LUT P1, PT, P1, P3, PT, 0x2f, 0xf2 ;  /* 0x0000000000f2781c */ /* 0x000fda0000f26577 */
[----:B------:R-:W-:Y:S05]  /*2980*/  @P1 BRA `(.L_x_50) ;  /* 0x0000000400201947 */ /* 0x000fea0003800000 */
[----:B------:R-:W-:-:S04]  /*2990*/  LOP3.LUT P1, RZ, R0, 0x7fffffff, RZ, 0xc0, !PT ;  /* 0x7fffffff00ff7812 */ /* 0x000fc8000782c0ff */
[----:B------:R-:W-:-:S13]  /*29a0*/  PLOP3.LUT P0, PT, P0, P1, PT, 0x2f, 0xf2 ;  /* 0x0000000000f2781c */ /* 0x000fda0000702577 */
[----:B------:R-:W-:Y:S05]  /*29b0*/  @P0 BRA `(.L_x_51) ;  /* 0x0000000400080947 */ /* 0x000fea0003800000 */
[----:B------:R-:W-:-:S05]  /*29c0*/  VIADD R29, R28, 0xffffffff ;  /* 0xffffffff1c1d7836 */ /* 0x000fca0000000000 */
[----:B------:R-:W-:-:S13]  /*29d0*/  ISETP.GE.AND P0, PT, R29, RZ, PT ;  /* 0x000000ff1d00720c */ /* 0x000fda0003f06270 */
[----:B------:R-:W-:Y:S01]  /*29e0*/  @!P0 FFMA R26, R3, 1.84467440737095516160e+19, RZ ;  /* 0x5f800000031a8823 */ /* 0x000fe200000000ff */
[----:B------:R-:W-:-:S05]  /*29f0*/  VIADD R3, R24, 0xffffffff ;  /* 0xffffffff18037836 */ /* 0x000fca0000000000 */
[----:B------:R-:W-:Y:S02]  /*2a00*/  ISETP.GE.AND P1, PT, R3, RZ, PT ;  /* 0x000000ff0300720c */ /* 0x000fe40003f26270 */
[----:B------:R-:W-:Y:S01]  /*2a10*/  @P0 MOV R3, RZ ;  /* 0x000000ff00030202 */ /* 0x000fe20000000f00 */
[----:B------:R-:W-:-:S10]  /*2a20*/  @!P0 IMAD.MOV.U32 R3, RZ, RZ, -0x40 ;  /* 0xffffffc0ff038424 */ /* 0x000fd400078e00ff */
[----:B------:R-:W-:Y:S01]  /*2a30*/  @!P1 FFMA R0, R0, 1.84467440737095516160e+19, RZ ;  /* 0x5f80000000009823 */ /* 0x000fe200000000ff */
[----:B------:R-:W-:-:S07]  /*2a40*/  @!P1 VIADD R3, R3, 0x40 ;  /* 0x0000004003039836 */ /* 0x000fce0000000000 */
.L_x_47:
[----:B------:R-:W-:Y:S01]  /*2a50*/  IADD3 R29, PT, PT, R28, -0x7f, RZ ;  /* 0xffffff811c1d7810 */ /* 0x000fe20007ffe0ff */
[----:B------:R-:W-:Y:S01]  /*2a60*/  BSSY.RECONVERGENT B1, `(.L_x_52) ;  /* 0x0000036000017945 */ /* 0x000fe20003800200 */
[----:B------:R-:W-:Y:S02]  /*2a70*/  LEA R31, R24, 0xc0800000, 0x17 ;  /* 0xc0800000181f7811 */ /* 0x000fe400078eb8ff */
[----:B------:R-:W-:-:S03]  /*2a80*/  IADD3 R24, PT, PT, R29, 0x7f, -R24 ;  /* 0x0000007f1d187810 */ /* 0x000fc60007ffe818 */
[----:B------:R-:W-:Y:S02]  /*2a90*/  IMAD.IADD R28, R0, 0x1, -R31 ;  /* 0x00000001001c7824 */ /* 0x000fe400078e0a1f */
[----:B------:R-:W-:Y:S02]  /*2aa0*/  IMAD.IADD R3, R24, 0x1, R3 ;  /* 0x0000000118037824 */ /* 0x000fe400078e0203 */
[----:B------:R-:W0:Y:S01]  /*2ab0*/  MUFU.RCP R24, R28 ;  /* 0x0000001c00187308 */ /* 0x000e220000001000 */
[----:B------:R-:W-:Y:S01]  /*2ac0*/  FADD.FTZ R31, -R28, -RZ ;  /* 0x800000ff1c1f7221 */ /* 0x000fe20000010100 */
[----:B------:R-:W-:-:S03]  /*2ad0*/  IMAD R0, R29, -0x800000, R26 ;  /* 0xff8000001d007824 */ /* 0x000fc600078e021a */
[----:B0-----:R-:W-:-:S04]  /*2ae0*/  FFMA R29, R24, R31, 1 ;  /* 0x3f800000181d7423 */ /* 0x001fc8000000001f */
[----:B------:R-:W-:-:S04]  /*2af0*/  FFMA R29, R24, R29, R24 ;  /* 0x0000001d181d7223 */ /* 0x000fc80000000018 */
[----:B------:R-:W-:-:S04]  /*2b00*/  FFMA R24, R0, R29, RZ ;  /* 0x0000001d00187223 */ /* 0x000fc800000000ff */
[----:B------:R-:W-:-:S04]  /*2b10*/  FFMA R26, R31, R24, R0 ;  /* 0x000000181f1a7223 */ /* 0x000fc80000000000 */
[----:B------:R-:W-:-:S04]  /*2b20*/  FFMA R24, R29, R26, R24 ;  /* 0x0000001a1d187223 */ /* 0x000fc80000000018 */
[----:B------:R-:W-:-:S04]  /*2b30*/  FFMA R31, R31, R24, R0 ;  /* 0x000000181f1f7223 */ /* 0x000fc80000000000 */
[----:B------:R-:W-:-:S05]  /*2b40*/  FFMA R0, R29, R31, R24 ;  /* 0x0000001f1d007223 */ /* 0x000fca0000000018 */
[----:B------:R-:W-:-:S04]  /*2b50*/  SHF.R.U32.HI R26, RZ, 0x17, R0 ;  /* 0x00000017ff1a7819 */ /* 0x000fc80000011600 */
[----:B------:R-:W-:-:S04]  /*2b60*/  LOP3.LUT R26, R26, 0xff, RZ, 0xc0, !PT ;  /* 0x000000ff1a1a7812 */ /* 0x000fc800078ec0ff */
[----:B------:R-:W-:-:S05]  /*2b70*/  IADD3 R26, PT, PT, R26, R3, RZ ;  /* 0x000000031a1a7210 */ /* 0x000fca0007ffe0ff */
[----:B------:R-:W-:-:S05]  /*2b80*/  VIADD R28, R26, 0xffffffff ;  /* 0xffffffff1a1c7836 */ /* 0x000fca0000000000 */
[----:B------:R-:W-:-:S13]  /*2b90*/  ISETP.GE.U32.AND P0, PT, R28, 0xfe, PT ;  /* 0x000000fe1c00780c */ /* 0x000fda0003f06070 */
[----:B------:R-:W-:Y:S05]  /*2ba0*/  @!P0 BRA `(.L_x_53) ;  /* 0x0000000000808947 */ /* 0x000fea0003800000 */
[----:B------:R-:W-:-:S13]  /*2bb0*/  ISETP.GT.AND P0, PT, R26, 0xfe, PT ;  /* 0x000000fe1a00780c */ /* 0x000fda0003f04270 */
[----:B------:R-:W-:Y:S05]  /*2bc0*/  @P0 BRA `(.L_x_54) ;  /* 0x00000000006c0947 */ /* 0x000fea0003800000 */
[----:B------:R-:W-:-:S13]  /*2bd0*/  ISETP.GE.AND P0, PT, R26, 0x1, PT ;  /* 0x000000011a00780c */ /* 0x000fda0003f06270 */
[----:B------:R-:W-:Y:S05]  /*2be0*/  @P0 BRA `(.L_x_55) ;  /* 0x0000000000740947 */ /* 0x000fea0003800000 */
[----:B------:R-:W-:Y:S02]  /*2bf0*/  ISETP.GE.AND P0, PT, R26, -0x18, PT ;  /* 0xffffffe81a00780c */ /* 0x000fe40003f06270 */
[----:B------:R-:W-:-:S11]  /*2c00*/  LOP3.LUT R0, R0, 0x80000000, RZ, 0xc0, !PT ;  /* 0x8000000000007812 */ /* 0x000fd600078ec0ff */
[----:B------:R-:W-:Y:S05]  /*2c10*/  @!P0 BRA `(.L_x_55) ;  /* 0x0000000000688947 */ /* 0x000fea0003800000 */
[CCC-:B------:R-:W-:Y:S01]  /*2c20*/  FFMA.RP R3, R29.reuse, R31.reuse, R24.reuse ;  /* 0x0000001f1d037223 */ /* 0x1c0fe20000008018 */
[CCC-:B------:R-:W-:Y:S01]  /*2c30*/  FFMA.RM R28, R29.reuse, R31.reuse, R24.reuse ;  /* 0x0000001f1d1c7223 */ /* 0x1c0fe20000004018 */
[----:B------:R-:W-:Y:S01]  /*2c40*/  FFMA.RZ R24, R29, R31, R24 ;  /* 0x0000001f1d187223 */ /* 0x000fe2000000c018 */
[C---:B------:R-:W-:Y:S02]  /*2c50*/  ISETP.NE.AND P3, PT, R26.reuse, RZ, PT ;  /* 0x000000ff1a00720c */ /* 0x040fe40003f65270 */
[----:B------:R-:W-:Y:S02]  /*2c60*/  ISETP.NE.AND P1, PT, R26, RZ, PT ;  /* 0x000000ff1a00720c */ /* 0x000fe40003f25270 */
[----:B------:R-:W-:Y:S02]  /*2c70*/  LOP3.LUT R24, R24, 0x7fffff, RZ, 0xc0, !PT ;  /* 0x007fffff18187812 */ /* 0x000fe400078ec0ff */
[----:B------:R-:W-:Y:S01]  /*2c80*/  FSETP.NEU.FTZ.AND P0, PT, R3, R28, PT ;  /* 0x0000001c0300720b */ /* 0x000fe20003f1d000 */
[----:B------:R-:W-:Y:S01]  /*2c90*/  VIADD R3, R26, 0x20 ;  /* 0x000000201a037836 */ /* 0x000fe20000000000 */
[----:B------:R-:W-:-:S02]  /*2ca0*/  LOP3.LUT R24, R24, 0x800000, RZ, 0xfc, !PT ;  /* 0x0080000018187812 */ /* 0x000fc400078efcff */
[----:B------:R-:W-:Y:S02]  /*2cb0*/  IADD3 R26, PT, PT, -R26, RZ, RZ ;  /* 0x000000ff1a1a7210 */ /* 0x000fe40007ffe1ff */
[----:B------:R-:W-:-:S04]  /*2cc0*/  SHF.L.U32 R3, R24, R3, RZ ;  /* 0x0000000318037219 */ /* 0x000fc800000006ff */
[----:B------:R-:W-:Y:S02]  /*2cd0*/  ISETP.NE.AND P1, PT, R3, RZ, P1 ;  /* 0x000000ff0300720c */ /* 0x000fe40000f25270 */
[----:B------:R-:W-:Y:S02]  /*2ce0*/  SEL R3, R26, RZ, P3 ;  /* 0x000000ff1a037207 */ /* 0x000fe40001800000 */
[----:B------:R-:W-:Y:S02]  /*2cf0*/  PLOP3.LUT P0, PT, P0, P1, PT, 0xf8, 0x8f ;  /* 0x00000000008f781c */ /* 0x000fe40000703f70 */
[----:B------:R-:W-:Y:S02]  /*2d00*/  SHF.R.U32.HI R26, RZ, R3, R24 ;  /* 0x00000003ff1a7219 */ /* 0x000fe40000011618 */
[----:B------:R-:W-:Y:S02]  /*2d10*/  SEL R3, RZ, 0x1, !P0 ;  /* 0x00000001ff037807 */ /* 0x000fe40004000000 */
[----:B------:R-:W-:-:S04]  /*2d20*/  SHF.R.U32.HI R24, RZ, 0x1, R26 ;  /* 0x00000001ff187819 */ /* 0x000fc8000001161a */
[----:B------:R-:W-:-:S04]  /*2d30*/  LOP3.LUT R3, R3, 0x1, R24, 0xf8, !PT ;  /* 0x0000000103037812 */ /* 0x000fc800078ef818 */
[----:B------:R-:W-:-:S05]  /*2d40*/  LOP3.LUT R3, R3, R26, RZ, 0xc0, !PT ;  /* 0x0000001a03037212 */ /* 0x000fca00078ec0ff */
[----:B------:R-:W-:-:S05]  /*2d50*/  IMAD.IADD R3, R24, 0x1, R3 ;  /* 0x0000000118037824 */ /* 0x000fca00078e0203 */
[----:B------:R-:W-:Y:S01]  /*2d60*/  LOP3.LUT R0, R3, R0, RZ, 0xfc, !PT ;  /* 0x0000000003007212 */ /* 0x000fe200078efcff */
[----:B------:R-:W-:Y:S06]  /*2d70*/  BRA `(.L_x_55) ;  /* 0x0000000000107947 */ /* 0x000fec0003800000 */
.L_x_54:
[----:B------:R-:W-:-:S04]  /*2d80*/  LOP3.LUT R0, R0, 0x80000000, RZ, 0xc0, !PT ;  /* 0x8000000000007812 */ /* 0x000fc800078ec0ff */
[----:B------:R-:W-:Y:S01]  /*2d90*/  LOP3.LUT R0, R0, 0x7f800000, RZ, 0xfc, !PT ;  /* 0x7f80000000007812 */ /* 0x000fe200078efcff */
[----:B------:R-:W-:Y:S06]  /*2da0*/  BRA `(.L_x_55) ;  /* 0x0000000000047947 */ /* 0x000fec0003800000 */
.L_x_53:
[----:B------:R-:W-:-:S07]  /*2db0*/  IMAD R0, R3, 0x800000, R0 ;  /* 0x0080000003007824 */ /* 0x000fce00078e0200 */
.L_x_55:
[----:B------:R-:W-:Y:S05]  /*2dc0*/  BSYNC.RECONVERGENT B1 ;  /* 0x0000000000017941 */ /* 0x000fea0003800200 */
.L_x_52:
[----:B------:R-:W-:Y:S05]  /*2dd0*/  BRA `(.L_x_56) ;  /* 0x0000000000207947 */ /* 0x000fea0003800000 */
.L_x_51:
[----:B------:R-:W-:-:S04]  /*2de0*/  LOP3.LUT R0, R0, 0x80000000, R26, 0x48, !PT ;  /* 0x8000000000007812 */ /* 0x000fc800078e481a */
[----:B------:R-:W-:Y:S01]  /*2df0*/  LOP3.LUT R0, R0, 0x7f800000, RZ, 0xfc, !PT ;  /* 0x7f80000000007812 */ /* 0x000fe200078efcff */
[----:B------:R-:W-:Y:S06]  /*2e00*/  BRA `(.L_x_56) ;  /* 0x0000000000147947 */ /* 0x000fec0003800000 */
.L_x_50:
[----:B------:R-:W-:Y:S01]  /*2e10*/  LOP3.LUT R0, R0, 0x80000000, R26, 0x48, !PT ;  /* 0x8000000000007812 */ /* 0x000fe200078e481a */
[----:B------:R-:W-:Y:S06]  /*2e20*/  BRA `(.L_x_56) ;  /* 0x00000000000c7947 */ /* 0x000fec0003800000 */
.L_x_49:
[----:B------:R-:W0:Y:S01]  /*2e30*/  MUFU.RSQ R0, -QNAN ;  /* 0xffc0000000007908 */ /* 0x000e220000001400 */
[----:B------:R-:W-:Y:S05]  /*2e40*/  BRA `(.L_x_56) ;  /* 0x0000000000047947 */ /* 0x000fea0003800000 */
.L_x_48:
[----:B------:R-:W-:-:S07]  /*2e50*/  FADD.FTZ R0, R3, R0 ;  /* 0x0000000003007221 */ /* 0x000fce0000010000 */
.L_x_56:
[----:B------:R-:W-:Y:S05]  /*2e60*/  BSYNC.RECONVERGENT B0 ;  /* 0x0000000000007941 */ /* 0x000fea0003800200 */
.L_x_46:
[----:B------:R-:W-:Y:S01]  /*2e70*/  MOV R28, R8 ;  /* 0x00000008001c7202 */ /* 0x000fe20000000f00 */
[----:B------:R-:W-:-:S04]  /*2e80*/  IMAD.MOV.U32 R29, RZ, RZ, 0x0 ;  /* 0x00000000ff1d7424 */ /* 0x000fc800078e00ff */
[----:B0-----:R-:W-:Y:S05]  /*2e90*/  RET.REL.NODEC R28 `(emv_many_series_one_param_f32) ;  /* 0xffffffd01c587950 */ /* 0x001fea0003c3ffff */
.L_x_57:
[----:B------:R-:W-:-:S00]  /*2ea0*/  BRA `(.L_x_57) ;  /* 0xfffffffc00fc7947 */ /* 0x000fc0000383ffff */
[----:B------:R-:W-:-:S00]  /*2eb0*/  NOP ;  /* 0x0000000000007918 */ /* 0x000fc00000000000 */
        /* <DEDUP_REMOVED lines=12> */
.L_x_91:


//--------------------- .text.emv_batch_f32       --------------------------
	.section	.text.emv_batch_f32,"ax",@progbits
	.align	128
        .global         emv_batch_f32
        .type           emv_batch_f32,@function
        .size           emv_batch_f32,(.L_x_92 - emv_batch_f32)
        .other          emv_batch_f32,@"STO_CUDA_ENTRY STV_DEFAULT"
emv_batch_f32:
.text.emv_batch_f32:
[----:B------:R-:W-:Y:S01]  /*0000*/  LDC R1, c[0x0][0x37c] ;  /* 0x0000df00ff017b82 */ /* 0x000fe20000000800 */
[----:B------:R-:W0:Y:S07]  /*0010*/  S2R R12, SR_TID.X ;  /* 0x00000000000c7919 */ /* 0x000e2e0000002100 */
[----:B------:R-:W0:Y:S01]  /*0020*/  S2UR UR4, SR_CTAID.X ;  /* 0x00000000000479c3 */ /* 0x000e220000002500 */
[----:B------:R-:W1:Y:S07]  /*0030*/  LDCU UR5, c[0x0][0x39c] ;  /* 0x00007380ff0577ac */ /* 0x000e6e0008000800 */
[----:B------:R-:W0:Y:S02]  /*0040*/  LDC R3, c[0x0][0x360] ;  /* 0x0000d800ff037b82 */ /* 0x000e240000000800 */
[----:B0-----:R-:W-:-:S05]  /*0050*/  IMAD R3, R3, UR4, R12 ;  /* 0x0000000403037c24 */ /* 0x001fca000f8e020c */
[----:B-1----:R-:W-:-:S13]  /*0060*/  ISETP.GE.AND P0, PT, R3, UR5, PT ;  /* 0x0000000503007c0c */ /* 0x002fda000bf06270 */
[----:B------:R-:W-:Y:S05]  /*0070*/  @P0 EXIT ;  /* 0x000000000000094d */ /* 0x000fea0003800000 */
[----:B------:R-:W0:Y:S01]  /*0080*/  LDC R17, c[0x0][0x3a0] ;  /* 0x0000e800ff117b82 */ /* 0x000e220000000800 */
[----:B------:R-:W1:Y:S01]  /*0090*/  LDCU.64 UR4, c[0x0][0x3a8] ;  /* 0x00007500ff0477ac */ /* 0x000e620008000a00 */
[----:B------:R-:W2:Y:S06]  /*00a0*/  LDCU.64 UR6, c[0x0][0x358] ;  /* 0x00006b00ff0677ac */ /* 0x000eac0008000a00 */
[----:B------:R-:W3:Y:S01]  /*00b0*/  LDC R0, c[0x0][0x398] ;  /* 0x0000e600ff007b82 */ /* 0x000ee20000000800 */
[----:B0-----:R-:W-:-:S04]  /*00c0*/  ISETP.GE.AND P0, PT, R17, RZ, PT ;  /* 0x000000ff1100720c */ /* 0x001fc80003f06270 */
[----:B---3--:R-:W-:Y:S01]  /*00d0*/  ISETP.LT.OR P0, PT, R0, 0x1, !P0 ;  /* 0x000000010000780c */ /* 0x008fe20004701670 */
[----:B------:R-:W-:-:S03]  /*00e0*/  IMAD.WIDE R2, R3, R0, RZ ;  /* 0x0000000003027225 */ /* 0x000fc600078e02ff */
[----:B------:R-:W-:Y:S01]  /*00f0*/  ISETP.GE.OR P0, PT, R17, R0, P0 ;  /* 0x000000001100720c */ /* 0x000fe20000706670 */
[C---:B------:R-:W-:Y:S01]  /*0100*/  IMAD.SHL.U32 R8, R2.reuse, 0x4, RZ ;  /* 0x0000000402087824 */ /* 0x040fe200078e00ff */
[----:B------:R-:W-:-:S04]  /*0110*/  SHF.L.U64.HI R9, R2, 0x2, R3 ;  /* 0x0000000202097819 */ /* 0x000fc80000010203 */
[----:B-1----:R-:W-:-:S04]  /*0120*/  IADD3 R6, P1, PT, R8, UR4, RZ ;  /* 0x0000000408067c10 */ /* 0x002fc8000ff3e0ff */
[----:B------:R-:W-:-:S03]  /*0130*/  IADD3.X R7, PT, PT, R9, UR5, RZ, P1, !PT ;  /* 0x0000000509077c10 */ /* 0x000fc60008ffe4ff */
[----:B--2---:R-:W-:Y:S06]  /*0140*/  @P0 BRA `(.L_x_58) ;  /* 0x0000001000ac0947 */ /* 0x004fec0003800000 */
[----:B------:R-:W-:Y:S01]  /*0150*/  VIADDMNMX.U32 R2, R0, 0xffffffff, R17, PT ;  /* 0xffffffff00027846 */ /* 0x000fe20003800011 */
[----:B------:R-:W-:-:S03]  /*0160*/  IMAD.MOV.U32 R5, RZ, RZ, RZ ;  /* 0x000000ffff057224 */ /* 0x000fc600078e00ff */
[C---:B------:R-:W-:Y:S01]  /*0170*/  ISETP.GE.U32.AND P0, PT, R2.reuse, 0xf, PT ;  /* 0x0000000f0200780c */ /* 0x040fe20003f06070 */
[----:B------:R-:W-:-:S05]  /*0180*/  VIADD R4, R2, 0x1 ;  /* 0x0000000102047836 */ /* 0x000fca0000000000 */
[----:B------:R-:W-:-:S04]  /*0190*/  LOP3.LUT R15, R4, 0xf, RZ, 0xc0, !PT ;  /* 0x0000000f040f7812 */ /* 0x000fc800078ec0ff */
[----:B------:R-:W-:-:S03]  /*01a0*/  ISETP.NE.AND P1, PT, R15, RZ, PT ;  /* 0x000000ff0f00720c */ /* 0x000fc60003f25270 */
[----:B------:R-:W-:Y:S10]  /*01b0*/  @!P0 BRA `(.L_x_59) ;  /* 0x0000000000708947 */ /* 0x000ff40003800000 */
[----:B------:R-:W-:Y:S02]  /*01c0*/  IADD3 R11, P0, PT, R6, 0x20, RZ ;  /* 0x00000020060b7810 */ /* 0x000fe40007f1e0ff */
[----:B------:R-:W-:Y:S02]  /*01d0*/  LOP3.LUT R5, R4, 0x7ffffff0, RZ, 0xc0, !PT ;  /* 0x7ffffff004057812 */ /* 0x000fe400078ec0ff */
[----:B------:R-:W-:Y:S01]  /*01e0*/  MOV R13, 0x7fffffff ;  /* 0x7fffffff000d7802 */ /* 0x000fe20000000f00 */
[----:B------:R-:W-:Y:S02]  /*01f0*/  IMAD.X R14, RZ, RZ, R7, P0 ;  /* 0x000000ffff0e7224 */ /* 0x000fe400000e0607 */
[----:B------:R-:W-:-:S07]  /*0200*/  IMAD.MOV R10, RZ, RZ, -R5 ;  /* 0x000000ffff0a7224 */ /* 0x000fce00078e0a05 */
.L_x_60:
[----:B0-----:R-:W-:Y:S01]  /*0210*/  IMAD.MOV.U32 R2, RZ, RZ, R11 ;  /* 0x000000ffff027224 */ /* 0x001fe200078e000b */
[----:B------:R-:W-:Y:S01]  /*0220*/  MOV R3, R14 ;  /* 0x0000000e00037202 */ /* 0x000fe20000000f00 */
[----:B------:R-:W-:-:S03]  /*0230*/  VIADD R10, R10, 0x10 ;  /* 0x000000100a0a7836 */ /* 0x000fc60000000000 */
[----:B------:R-:W-:Y:S01]  /*0240*/  IADD3 R11, P2, PT, R2, 0x40, RZ ;  /* 0x00000040020b7810 */ /* 0x000fe20007f5e0ff */
[----:B------:R0:W-:Y:S01]  /*0250*/  STG.E desc[UR6][R2.64+-0x20], R13 ;  /* 0xffffe00d02007986 */ /* 0x0001e2000c101906 */
[----:B------:R-:W-:-:S03]  /*0260*/  ISETP.NE.AND P0, PT, R10, RZ, PT ;  /* 0x000000ff0a00720c */ /* 0x000fc60003f05270 */
[----:B------:R0:W-:Y:S01]  /*0270*/  STG.E desc[UR6][R2.64+-0x1c], R13 ;  /* 0xffffe40d02007986 */ /* 0x0001e2000c101906 */
[----:B------:R-:W-:-:S03]  /*0280*/  IMAD.X R14, RZ, RZ, R3, P2 ;  /* 0x000000ffff0e7224 */ /* 0x000fc600010e0603 */
[----:B------:R0:W-:Y:S04]  /*0290*/  STG.E desc[UR6][R2.64+-0x18], R13 ;  /* 0xffffe80d02007986 */ /* 0x0001e8000c101906 */
        /* <DEDUP_REMOVED lines=12> */
[----:B------:R0:W-:Y:S01]  /*0360*/  STG.E desc[UR6][R2.64+0x1c], R13 ;  /* 0x00001c0d02007986 */ /* 0x0001e2000c101906 */
[----:B------:R-:W-:Y:S05]  /*0370*/  @P0 BRA `(.L_x_60) ;  /* 0xfffffffc00a40947 */ /* 0x000fea000383ffff */
.L_x_59:
[----:B------:R-:W-:Y:S05]  /*0380*/  @!P1 BRA `(.L_x_61) ;  /* 0x0000000000a49947 */ /* 0x000fea0003800000 */
[----:B------:R-:W-:Y:S02]  /*0390*/  ISETP.GE.U32.AND P0, PT, R15, 0x8, PT ;  /* 0x000000080f00780c */ /* 0x000fe40003f06070 */
[----:B------:R-:W-:-:S04]  /*03a0*/  LOP3.LUT R10, R4, 0x7, RZ, 0xc0, !PT ;  /* 0x00000007040a7812 */ /* 0x000fc800078ec0ff */
[----:B------:R-:W-:-:S07]  /*03b0*/  ISETP.NE.AND P1, PT, R10, RZ, PT ;  /* 0x000000ff0a00720c */ /* 0x000fce0003f25270 */
[----:B------:R-:W-:Y:S06]  /*03c0*/  @!P0 BRA `(.L_x_62) ;  /* 0x00000000002c8947 */ /* 0x000fec0003800000 */
[----:B------:R-:W-:Y:S02]  /*03d0*/  IMAD.MOV.U32 R11, RZ, RZ, 0x7fffffff ;  /* 0x7fffffffff0b7424 */ /* 0x000fe400078e00ff */
[C---:B0-----:R-:W-:Y:S01]  /*03e0*/  IMAD.WIDE.U32 R2, R5.reuse, 0x4, R6 ;  /* 0x0000000405027825 */ /* 0x041fe200078e0006 */
[----:B------:R-:W-:-:S04]  /*03f0*/  IADD3 R5, PT, PT, R5, 0x8, RZ ;  /* 0x0000000805057810 */ /* 0x000fc80007ffe0ff */
[----:B------:R1:W-:Y:S04]  /*0400*/  STG.E desc[UR6][R2.64], R11 ;  /* 0x0000000b02007986 */ /* 0x0003e8000c101906 */
[----:B------:R1:W-:Y:S04]  /*0410*/  STG.E desc[UR6][R2.64+0x4], R11 ;  /* 0x0000040b02007986 */ /* 0x0003e8000c101906 */
[----:B------:R1:W-:Y:S04]  /*0420*/  STG.E desc[UR6][R2.64+0x8], R11 ;  /* 0x0000080b02007986 */ /* 0x0003e8000c101906 */
[----:B------:R1:W-:Y:S04]  /*0430*/  STG.E desc[UR6][R2.64+0xc], R11 ;  /* 0x00000c0b02007986 */ /* 0x0003e8000c101906 */
[----:B------:R1:W-:Y:S04]  /*0440*/  STG.E desc[UR6][R2.64+0x10], R11 ;  /* 0x0000100b02007986 */ /* 0x0003e8000c101906 */
[----:B------:R1:W-:Y:S04]  /*0450*/  STG.E desc[UR6][R2.64+0x14], R11 ;  /* 0x0000140b02007986 */ /* 0x0003e8000c101906 */
[----:B------:R1:W-:Y:S04]  /*0460*/  STG.E desc[UR6][R2.64+0x18], R11 ;  /* 0x0000180b02007986 */ /* 0x0003e8000c101906 */
[----:B------:R1:W-:Y:S02]  /*0470*/  STG.E desc[UR6][R2.64+0x1c], R11 ;  /* 0x00001c0b02007986 */ /* 0x0003e4000c101906 */
.L_x_62:
[----:B------:R-:W-:Y:S05]  /*0480*/  @!P1 BRA `(.L_x_61) ;  /* 0x0000000000649947 */ /* 0x000fea0003800000 */
[----:B------:R-:W-:Y:S02]  /*0490*/  ISETP.GE.U32.AND P0, PT, R10, 0x4, PT ;  /* 0x000000040a00780c */ /* 0x000fe40003f06070 */
[----:B------:R-:W-:-:S04]  /*04a0*/  LOP3.LUT R4, R4, 0x3, RZ, 0xc0, !PT ;  /* 0x0000000304047812 */ /* 0x000fc800078ec0ff */
[----:B------:R-:W-:-:S07]  /*04b0*/  ISETP.NE.AND P1, PT, R4, RZ, PT ;  /* 0x000000ff0400720c */ /* 0x000fce0003f25270 */
[----:B------:R-:W-:Y:S06]  /*04c0*/  @!P0 BRA `(.L_x_63) ;  /* 0x00000000001c8947 */ /* 0x000fec0003800000 */
[----:B-1----:R-:W-:Y:S02]  /*04d0*/  IMAD.MOV.U32 R11, RZ, RZ, 0x7fffffff ;  /* 0x7fffffffff0b7424 */ /* 0x002fe400078e00ff */
[----:B0-----:R-:W-:-:S04]  /*04e0*/  IMAD.WIDE.U32 R2, R5, 0x4, R6 ;  /* 0x0000000405027825 */ /* 0x001fc800078e0006 */
[----:B------:R-:W-:Y:S01]  /*04f0*/  VIADD R5, R5, 0x4 ;  /* 0x0000000405057836 */ /* 0x000fe20000000000 */
[----:B------:R2:W-:Y:S04]  /*0500*/  STG.E desc[UR6][R2.64], R11 ;  /* 0x0000000b02007986 */ /* 0x0005e8000c101906 */
[----:B------:R2:W-:Y:S04]  /*0510*/  STG.E desc[UR6][R2.64+0x4], R11 ;  /* 0x0000040b02007986 */ /* 0x0005e8000c101906 */
[----:B------:R2:W-:Y:S04]  /*0520*/  STG.E desc[UR6][R2.64+0x8], R11 ;  /* 0x0000080b02007986 */ /* 0x0005e8000c101906 */
[----:B------:R2:W-:Y:S02]  /*0530*/  STG.E desc[UR6][R2.64+0xc], R11 ;  /* 0x00000c0b02007986 */ /* 0x0005e4000c101906 */
.L_x_63:
[----:B------:R-:W-:Y:S05]  /*0540*/  @!P1 BRA `(.L_x_61) ;  /* 0x0000000000349947 */ /* 0x000fea0003800000 */
[----:B012---:R-:W-:Y:S01]  /*0550*/  IMAD.WIDE.U32 R2, R5, 0x4, R8 ;  /* 0x0000000405027825 */ /* 0x007fe200078e0008 */
[----:B------:R-:W-:-:S03]  /*0560*/  MOV R11, 0x7fffffff ;  /* 0x7fffffff000b7802 */ /* 0x000fc60000000f00 */
[----:B------:R-:W-:Y:S01]  /*0570*/  IMAD.MOV R4, RZ, RZ, -R4 ;  /* 0x000000ffff047224 */ /* 0x000fe200078e0a04 */
[----:B------:R-:W-:-:S04]  /*0580*/  IADD3 R5, P0, PT, R2, UR4, RZ ;  /* 0x0000000402057c10 */ /* 0x000fc8000ff1e0ff */
[----:B------:R-:W-:-:S09]  /*0590*/  IADD3.X R10, PT, PT, R3, UR5, RZ, P0, !PT ;  /* 0x00000005030a7c10 */ /* 0x000fd200087fe4ff */
.L_x_64:
[----:B------:R-:W-:Y:S01]  /*05a0*/  IMAD.MOV.U32 R2, RZ, RZ, R5 ;  /* 0x000000ffff027224 */ /* 0x000fe200078e0005 */
[----:B------:R-:W-:Y:S01]  /*05b0*/  IADD3 R5, P1, PT, R5, 0x4, RZ ;  /* 0x0000000405057810 */ /* 0x000fe20007f3e0ff */
[----:B------:R-:W-:Y:S02]  /*05c0*/  IMAD.MOV.U32 R3, RZ, RZ, R10 ;  /* 0x000000ffff037224 */ /* 0x000fe400078e000a */
[----:B------:R-:W-:Y:S01]  /*05d0*/  VIADD R4, R4, 0x1 ;  /* 0x0000000104047836 */ /* 0x000fe20000000000 */
[----:B------:R-:W-:Y:S02]  /*05e0*/  IADD3.X R10, PT, PT, RZ, R10, RZ, P1, !PT ;  /* 0x0000000aff0a7210 */ /* 0x000fe40000ffe4ff */
[----:B------:R3:W-:Y:S02]  /*05f0*/  STG.E desc[UR6][R2.64], R11 ;  /* 0x0000000b02007986 */ /* 0x0007e4000c101906 */
[----:B------:R-:W-:-:S13]  /*0600*/  ISETP.NE.AND P0, PT, R4, RZ, PT ;  /* 0x000000ff0400720c */ /* 0x000fda0003f05270 */
[----:B---3--:R-:W-:Y:S05]  /*0610*/  @P0 BRA `(.L_x_64) ;  /* 0xfffffffc00e00947 */ /* 0x008fea000383ffff */
.L_x_61:
[----:B------:R-:W-:Y:S01]  /*0620*/  VOTE.ANY R14, PT, PT ;  /* 0x00000000000e7806 */ /* 0x000fe200038e0100 */
[----:B-12---:R-:W-:Y:S01]  /*0630*/  VIADD R11, R17, 0x1 ;  /* 0x00000001110b7836 */ /* 0x006fe20000000000 */
[----:B------:R-:W-:Y:S01]  /*0640*/  LOP3.LUT R12, R12, 0x1f, RZ, 0xc0, !PT ;  /* 0x0000001f0c0c7812 */ /* 0x000fe200078ec0ff */
[----:B------:R-:W-:Y:S01]  /*0650*/  BSSY.RECONVERGENT B0, `(.L_x_65) ;  /* 0x000000e000007945 */ /* 0x000fe20003800200 */
[----:B0-----:R-:W0:Y:S01]  /*0660*/  BREV R13, R14 ;  /* 0x0000000e000d7301 */ /* 0x001e220000000000 */
[----:B------:R-:W-:Y:S01]  /*0670*/  IMAD.MOV.U32 R2, RZ, RZ, RZ ;  /* 0x000000ffff027224 */ /* 0x000fe200078e00ff */
[----:B------:R-:W-:Y:S01]  /*0680*/  ISETP.GE.U32.AND P1, PT, R11, R0, PT ;  /* 0x000000000b00720c */ /* 0x000fe20003f26070 */
[----:B------:R-:W-:-:S05]  /*0690*/  IMAD.MOV.U32 R4, RZ, RZ, RZ ;  /* 0x000000ffff047224 */ /* 0x000fca00078e00ff */
[----:B0-----:R-:W0:Y:S02]  /*06a0*/  FLO.U32.SH R13, R13 ;  /* 0x0000000d000d7300 */ /* 0x001e2400000e0400 */
[----:B0-----:R-:W-:-:S13]  /*06b0*/  ISETP.NE.AND P0, PT, R12, R13, PT ;  /* 0x0000000d0c00720c */ /* 0x001fda0003f05270 */
[----:B------:R-:W-:Y:S05]  /*06c0*/  @P0 BRA `(.L_x_66) ;  /* 0x0000000000180947 */ /* 0x000fea0003800000 */
[----:B------:R-:W0:Y:S08]  /*06d0*/  LDC.64 R2, c[0x0][0x380] ;  /* 0x0000e000ff027b82 */ /* 0x000e300000000a00 */
[----:B------:R-:W1:Y:S01]  /*06e0*/  LDC.64 R4, c[0x0][0x388] ;  /* 0x0000e200ff047b82 */ /* 0x000e620000000a00 */
[----:B0-----:R-:W-:-:S06]  /*06f0*/  IMAD.WIDE.U32 R2, R17, 0x4, R2 ;  /* 0x0000000411027825 */ /* 0x001fcc00078e0002 */
[----:B------:R0:W5:Y:S01]  /*0700*/  LDG.E.CONSTANT R2, desc[UR6][R2.64] ;  /* 0x0000000602027981 */ /* 0x000162000c1e9900 */
[----:B-1----:R-:W-:-:S06]  /*0710*/  IMAD.WIDE.U32 R4, R17, 0x4, R4 ;  /* 0x0000000411047825 */ /* 0x002fcc00078e0004 */
[----:B------:R0:W5:Y:S02]  /*0720*/  LDG.E.CONSTANT R4, desc[UR6][R4.64] ;  /* 0x0000000604047981 */ /* 0x000164000c1e9900 */
.L_x_66:
[----:B------:R-:W-:Y:S05]  /*0730*/  BSYNC.RECONVERGENT B0 ;  /* 0x0000000000007941 */ /* 0x000fea0003800200 */
.L_x_65:
[----:B-----5:R1:W2:Y:S04]  /*0740*/  SHFL.IDX PT, R2, R2, R13, 0x1f ;  /* 0x00001f0d02027589 */ /* 0x0202a800000e0000 */
[----:B0-----:R1:W0:Y:S01]  /*0750*/  SHFL.IDX PT, R3, R4, R13, 0x1f ;  /* 0x00001f0d04037589 */ /* 0x00122200000e0000 */
[----:B------:R-:W-:Y:S05]  /*0760*/  @P1 EXIT ;  /* 0x000000000000194d */ /* 0x000fea0003800000 */
[----:B------:R-:W-:Y:S01]  /*0770*/  IADD3 R0, PT, PT, -R0, R17, RZ ;  /* 0x0000001100007210 */ /* 0x000fe20007ffe1ff */
[----:B0-2---:R-:W-:Y:S01]  /*0780*/  FADD R2, R2, R3 ;  /* 0x0000000302027221 */ /* 0x005fe20000000000 */
[----:B------:R-:W-:Y:S02]  /*0790*/  IMAD.MOV.U32 R5, RZ, RZ, R11 ;  /* 0x000000ffff057224 */ /* 0x000fe400078e000b */
[----:B------:R-:W-:Y:S01]  /*07a0*/  LOP3.LUT R0, R0, 0x1, RZ, 0xc0, !PT ;  /* 0x0000000100007812 */ /* 0x000fe200078ec0ff */
[----:B------:R-:W-:Y:S01]  /*07b0*/  FMUL R15, R2, 0.5 ;  /* 0x3f000000020f7820 */ /* 0x000fe20000400000 */
[----:B------:R-:W-:Y:S02]  /*07c0*/  IMAD.MOV.U32 R11, RZ, RZ, 0x461c4000 ;  /* 0x461c4000ff0b7424 */ /* 0x000fe400078e00ff */
[----:B------:R-:W-:-:S13]  /*07d0*/  ISETP.NE.U32.AND P1, PT, R0, 0x1, PT ;  /* 0x000000010000780c */ /* 0x000fda0003f25070 */
[----:B------:R-:W-:Y:S05]  /*07e0*/  @!P1 BRA `(.L_x_67) ;  /* 0x0000000000e49947 */ /* 0x000fea0003800000 */
[----:B------:R-:W0:Y:S01]  /*07f0*/  LDC.64 R18, c[0x0][0x388] ;  /* 0x0000e200ff127b82 */ /* 0x000e220000000a00 */
[----:B------:R-:W-:Y:S02]  /*0800*/  IMAD.MOV.U32 R16, RZ, RZ, RZ ;  /* 0x000000ffff107224 */ /* 0x000fe400078e00ff */
[----:B------:R-:W-:-:S05]  /*0810*/  HFMA2 R0, -RZ, RZ, 0, 0 ;  /* 0x00000000ff007431 */ /* 0x000fca00000001ff */
[----:B-1----:R-:W1:Y:S08]  /*0820*/  LDC.64 R4, c[0x0][0x380] ;  /* 0x0000e000ff047b82 */ /* 0x002e700000000a00 */
[----:B------:R-:W2:Y:S01]  /*0830*/  @!P0 LDC.64 R2, c[0x0][0x390] ;  /* 0x0000e400ff028b82 */ /* 0x000ea20000000a00 */
[----:B------:R-:W-:Y:S02]  /*0840*/  IMAD.MOV.U32 R10, RZ, RZ, RZ ;  /* 0x000000ffff0a7224 */ /* 0x000fe400078e00ff */
[----:B0-----:R-:W-:-:S05]  /*0850*/  @!P0 IMAD.WIDE.U32 R18, R17, 0x4, R18 ;  /* 0x0000000411128825 */ /* 0x001fca00078e0012 */
[----:B------:R-:W3:Y:S01]  /*0860*/  @!P0 LDG.E.CONSTANT R16, desc[UR6][R18.64+0x4] ;  /* 0x0000040612108981 */ /* 0x000ee2000c1e9900 */
[----:B-1----:R-:W-:-:S05]  /*0870*/  @!P0 IMAD.WIDE.U32 R4, R17, 0x4, R4 ;  /* 0x0000000411048825 */ /* 0x002fca00078e0004 */
[----:B------:R-:W4:Y:S01]  /*0880*/  @!P0 LDG.E.CONSTANT R0, desc[UR6][R4.64+0x4] ;  /* 0x0000040604008981 */ /* 0x000f22000c1e9900 */
[----:B--2---:R-:W-:-:S05]  /*0890*/  @!P0 IMAD.WIDE.U32 R2, R17, 0x4, R2 ;  /* 0x0000000411028825 */ /* 0x004fca00078e0002 */
[----:B------:R-:W2:Y:S04]  /*08a0*/  @!P0 LDG.E.CONSTANT R10, desc[UR6][R2.64+0x4] ;  /* 0x00000406020a8981 */ /* 0x000ea8000c1e9900 */
[----:B---3--:R-:W0:Y:S04]  /*08b0*/  SHFL.IDX PT, R21, R16, R13, 0x1f ;  /* 0x00001f0d10157589 */ /* 0x008e2800000e0000 */
[----:B----4-:R-:W1:Y:S04]  /*08c0*/  SHFL.IDX PT, R0, R0, R13, 0x1f ;  /* 0x00001f0d00007589 */ /* 0x010e6800000e0000 */
[----:B--2---:R-:W2:Y:S01]  /*08d0*/  SHFL.IDX PT, R10, R10, R13, 0x1f ;  /* 0x00001f0d0a0a7589 */ /* 0x004ea200000e0000 */
[----:B0-----:R-:W-:-:S04]  /*08e0*/  FSETP.NAN.AND P0, PT, |R21|, |R21|, PT ;  /* 0x400000151500720b */ /* 0x001fc80003f08200 */
[----:B-1----:R-:W-:-:S04]  /*08f0*/  FSETP.NUM.AND P0, PT, |R0|, |R0|, !P0 ;  /* 0x400000000000720b */ /* 0x002fc80004707200 */
[----:B--2---:R-:W-:-:S13]  /*0900*/  FSETP.NUM.AND P0, PT, |R10|, |R10|, P0 ;  /* 0x4000000a0a00720b */ /* 0x004fda0000707200 */
[----:B------:R-:W-:Y:S02]  /*0910*/  @!P0 IMAD.MOV.U32 R23, RZ, RZ, 0x7fffffff ;  /* 0x7fffffffff178424 */ /* 0x000fe400078e00ff */
[----:B------:R-:W-:-:S05]  /*0920*/  @!P0 IMAD.WIDE.U32 R18, R17, 0x4, R6 ;  /* 0x0000000411128825 */ /* 0x000fca00078e0006 */
        /* <DEDUP_REMOVED lines=8> */
[----:B------:R-:W-:-:S04]  /*09b0*/  FADD R3, -R15, R4 ;  /* 0x000000040f037221 */ /* 0x000fc80000000100 */
[----:B------:R-:W-:-:S03]  /*09c0*/  FADD R2, -R4, R3 ;  /* 0x0000000304027221 */ /* 0x000fc60000000100 */
[----:B------:R-:W2:Y:S01]  /*09d0*/  FCHK P0, R11, R10 ;  /* 0x0000000a0b007302 */ /* 0x000ea20000000000 */
[----:B------:R-:W-:Y:S01]  /*09e0*/  FADD R15, R15, R2 ;  /* 0x000000020f0f7221 */ /* 0x000fe20000000000 */
[----:B-1----:R-:W-:-:S04]  /*09f0*/  FFMA R0, -R10, R17, 1 ;  /* 0x3f8000000a007423 */ /* 0x002fc80000000111 */
[----:B------:R-:W-:Y:S01]  /*0a00*/  FFMA R0, R17, R0, R17 ;  /* 0x0000000011007223 */ /* 0x000fe20000000011 */
[----:B------:R-:W-:-:S03]  /*0a10*/  FADD R17, R3, -R2 ;  /* 0x8000000203117221 */ /* 0x000fc60000000000 */
[----:B0-----:R-:W-:Y:S01]  /*0a20*/  FFMA R19, R0, 10000, RZ ;  /* 0x461c400000137823 */ /* 0x001fe200000000ff */
[----:B------:R-:W-:-:S03]  /*0a30*/  FADD R2, R4, -R17 ;  /* 0x8000001104027221 */ /* 0x000fc60000000000 */
[----:B------:R-:W-:Y:S01]  /*0a40*/  FFMA R16, -R10, R19, 10000 ;  /* 0x461c40000a107423 */ /* 0x000fe20000000113 */
[----:B------:R-:W-:-:S03]  /*0a50*/  FADD R2, R2, -R15 ;  /* 0x8000000f02027221 */ /* 0x000fc60000000000 */
[----:B------:R-:W-:Y:S01]  /*0a60*/  FFMA R0, R0, R16, R19 ;  /* 0x0000001000007223 */ /* 0x000fe20000000013 */
[----:B--2---:R-:W-:Y:S06]  /*0a70*/  @!P0 BRA `(.L_x_70) ;  /* 0x00000000000c8947 */ /* 0x004fec0003800000 */
[----:B------:R-:W-:Y:S01]  /*0a80*/  IMAD.MOV.U32 R0, RZ, RZ, R10 ;  /* 0x000000ffff007224 */ /* 0x000fe200078e000a */
[----:B------:R-:W-:-:S07]  /*0a90*/  MOV R16, 0xab0 ;  /* 0x00000ab000107802 */ /* 0x000fce0000000f00 */
[----:B------:R-:W-:Y:S05]  /*0aa0*/  CALL.REL.NOINC `($__internal_1_$__cuda_sm3x_div_rn_noftz_f32_slowpath) ;  /* 0x0000000c008c7944 */ /* 0x000fea0003c00000 */
.L_x_70:
[----:B------:R-:W0:Y:S01]  /*0ab0*/  LDC R17, c[0x0][0x3a0] ;  /* 0x0000e800ff117b82 */ /* 0x000e220000000800 */
[----:B------:R-:W-:Y:S01]  /*0ac0*/  FMUL R0, R5, R0 ;  /* 0x0000000005007220 */ /* 0x000fe20000400000 */
[----:B------:R-:W-:-:S03]  /*0ad0*/  MOV R15, R4 ;  /* 0x00000004000f7202 */ /* 0x000fc60000000f00 */
[----:B------:R-:W-:-:S04]  /*0ae0*/  FMUL R2, R2, R0 ;  /* 0x0000000002027220 */ /* 0x000fc80000400000 */
[----:B------:R-:W-:Y:S01]  /*0af0*/  FFMA R3, R3, R0, R2 ;  /* 0x0000000003037223 */ /* 0x000fe20000000002 */
[----:B0-----:R-:W-:-:S05]  /*0b00*/  IMAD.WIDE.U32 R6, R17, 0x4, R6 ;  /* 0x0000000411067825 */ /* 0x001fca00078e0006 */
[----:B------:R2:W-:Y:S01]  /*0b10*/  STG.E desc[UR6][R6.64+0x4], R3 ;  /* 0x0000040306007986 */ /* 0x0005e2000c101906 */
[----:B------:R-:W-:Y:S05]  /*0b20*/  BRA `(.L_x_68) ;  /* 0x0000000000107947 */ /* 0x000fea0003800000 */
.L_x_69:
[----:B------:R-:W-:-:S04]  /*0b30*/  IMAD.WIDE.U32 R6, R17, 0x4, R6 ;  /* 0x0000000411067825 */ /* 0x000fc800078e0006 */
[----:B------:R-:W-:Y:S02]  /*0b40*/  IMAD.MOV.U32 R3, RZ, RZ, 0x7fffffff ;  /* 0x7fffffffff037424 */ /* 0x000fe400078e00ff */
[----:B------:R-:W-:-:S03]  /*0b50*/  IMAD.MOV.U32 R15, RZ, RZ, R4 ;  /* 0x000000ffff0f7224 */ /* 0x000fc600078e0004 */
[----:B------:R1:W-:Y:S04]  /*0b60*/  STG.E desc[UR6][R6.64+0x4], R3 ;  /* 0x0000040306007986 */ /* 0x0003e8000c101906 */
.L_x_68:
[----:B------:R-:W-:-:S07]  /*0b70*/  VIADD R5, R17, 0x2 ;  /* 0x0000000211057836 */ /* 0x000fce0000000000 */
.L_x_67:
[----:B------:R-:W3:Y:S02]  /*0b80*/  LDCU UR12, c[0x0][0x398] ;  /* 0x00007300ff0c77ac */ /* 0x000ee40008000800 */
[----:B---3--:R-:W-:-:S06]  /*0b90*/  UIADD3 UR4, UPT, UPT, UR12, -0x2, URZ ;  /* 0xfffffffe0c047890 */ /* 0x008fcc000fffe0ff */
[----:B------:R-:W-:-:S13]  /*0ba0*/  ISETP.NE.AND P0, PT, R17, UR4, PT ;  /* 0x0000000411007c0c */ /* 0x000fda000bf05270 */
[----:B------:R-:W-:Y:S05]  /*0bb0*/  @!P0 EXIT ;  /* 0x000000000000894d */ /* 0x000fea0003800000 */
[----:B------:R-:W3:Y:S01]  /*0bc0*/  LDCU.64 UR14, c[0x0][0x3a8] ;  /* 0x00007500ff0e77ac */ /* 0x000ee20008000a00 */
[----:B------:R-:W-:Y:S02]  /*0bd0*/  HFMA2 R2, -RZ, RZ, 0, 2.384185791015625e-07 ;  /* 0x00000004ff027431 */ /* 0x000fe400000001ff */
[----:B-12---:R-:W-:Y:S01]  /*0be0*/  IMAD.MOV.U32 R3, RZ, RZ, 0x0 ;  /* 0x00000000ff037424 */ /* 0x006fe200078e00ff */
[----:B------:R-:W1:Y:S01]  /*0bf0*/  LDCU.128 UR8, c[0x0][0x380] ;  /* 0x00007000ff0877ac */ /* 0x000e620008000c00 */
[C---:B------:R-:W-:Y:S01]  /*0c00*/  IMAD.WIDE.U32 R8, R5.reuse, 0x4, R8 ;  /* 0x0000000405087825 */ /* 0x040fe200078e0008 */
[----:B------:R-:W0:Y:S03]  /*0c10*/  LDCU.64 UR4, c[0x0][0x390] ;  /* 0x00007200ff0477ac */ /* 0x000e260008000a00 */
[C---:B------:R-:W-:Y:S02]  /*0c20*/  VIADD R10, R5.reuse, -UR12 ;  /* 0x8000000c050a7c36 */ /* 0x040fe40008000000 */
[----:B------:R-:W-:Y:S01]  /*0c30*/  IMAD.WIDE.U32 R2, R5, 0x4, R2 ;  /* 0x0000000405027825 */ /* 0x000fe200078e0002 */
[----:B---3--:R-:W-:-:S02]  /*0c40*/  IADD3 R8, P3, PT, R8, UR14, RZ ;  /* 0x0000000e08087c10 */ /* 0x008fc4000ff7e0ff */
[C---:B-1----:R-:W-:Y:S02]  /*0c50*/  IADD3 R4, P0, PT, R2.reuse, UR8, RZ ;  /* 0x0000000802047c10 */ /* 0x042fe4000ff1e0ff */
[----:B------:R-:W-:Y:S02]  /*0c60*/  IADD3 R16, P1, PT, R2, UR10, RZ ;  /* 0x0000000a02107c10 */ /* 0x000fe4000ff3e0ff */
[----:B------:R-:W-:Y:S02]  /*0c70*/  IADD3 R8, P4, PT, R8, 0x4, RZ ;  /* 0x0000000408087810 */ /* 0x000fe40007f9e0ff */
[----:B0-----:R-:W-:Y:S02]  /*0c80*/  IADD3 R18, P2, PT, R2, UR4, RZ ;  /* 0x0000000402127c10 */ /* 0x001fe4000ff5e0ff */
[C---:B------:R-:W-:Y:S02]  /*0c90*/  IADD3.X R21, PT, PT, R3.reuse, UR9, RZ, P0, !PT ;  /* 0x0000000903157c10 */ /* 0x040fe400087fe4ff */
[----:B------:R-:W-:-:S02]  /*0ca0*/  IADD3.X R19, PT, PT, R3, UR11, RZ, P1, !PT ;  /* 0x0000000b03137c10 */ /* 0x000fc40008ffe4ff */
[----:B------:R-:W-:Y:S02]  /*0cb0*/  IADD3.X R7, PT, PT, R3, UR5, RZ, P2, !PT ;  /* 0x0000000503077c10 */ /* 0x000fe400097fe4ff */
[----:B------:R-:W-:-:S07]  /*0cc0*/  IADD3.X R17, PT, PT, RZ, UR15, R9, P4, P3 ;  /* 0x0000000fff117c10 */ /* 0x000fce000a7e6409 */
.L_x_76:
[----:B------:R-:W-:Y:S01]  /*0cd0*/  ISETP.NE.AND P0, PT, R12, R13, PT ;  /* 0x0000000d0c00720c */ /* 0x000fe20003f05270 */
[----:B------:R-:W-:Y:S01]  /*0ce0*/  IMAD.MOV.U32 R9, RZ, RZ, RZ ;  /* 0x000000ffff097224 */ /* 0x000fe200078e00ff */
[----:B------:R-:W-:Y:S01]  /*0cf0*/  MOV R2, R16 ;  /* 0x0000001000027202 */ /* 0x000fe20000000f00 */
[----:B------:R-:W-:Y:S01]  /*0d00*/  IMAD.MOV.U32 R3, RZ, RZ, R19 ;  /* 0x000000ffff037224 */ /* 0x000fe200078e0013 */
[----:B------:R-:W-:Y:S01]  /*0d10*/  MOV R5, R21 ;  /* 0x0000001500057202 */ /* 0x000fe20000000f00 */
[----:B------:R-:W-:Y:S02]  /*0d20*/  IMAD.MOV.U32 R0, RZ, RZ, RZ ;  /* 0x000000ffff007224 */ /* 0x000fe400078e00ff */
[----:B------:R-:W-:Y:S02]  /*0d30*/  IMAD.MOV.U32 R16, RZ, RZ, RZ ;  /* 0x000000ffff107224 */ /* 0x000fe400078e00ff */
[----:B------:R-:W-:-:S04]  /*0d40*/  IMAD.MOV.U32 R6, RZ, RZ, R18 ;  /* 0x000000ffff067224 */ /* 0x000fc800078e0012 */
[----:B------:R-:W2:Y:S04]  /*0d50*/  @!P0 LDG.E.CONSTANT R9, desc[UR6][R2.64+-0x4] ;  /* 0xfffffc0602098981 */ /* 0x000ea8000c1e9900 */
[----:B------:R-:W3:Y:S04]  /*0d60*/  @!P0 LDG.E.CONSTANT R0, desc[UR6][R4.64+-0x4] ;  /* 0xfffffc0604008981 */ /* 0x000ee8000c1e9900 */
[----:B------:R-:W4:Y:S04]  /*0d70*/  @!P0 LDG.E.CONSTANT R16, desc[UR6][R6.64+-0x4] ;  /* 0xfffffc0606108981 */ /* 0x000f28000c1e9900 */
[----:B--2---:R0:W1:Y:S04]  /*0d80*/  SHFL.IDX PT, R19, R9, R13, 0x1f ;  /* 0x00001f0d09137589 */ /* 0x00406800000e0000 */
[----:B---3--:R-:W2:Y:S04]  /*0d90*/  SHFL.IDX PT, R0, R0, R13, 0x1f ;  /* 0x00001f0d00007589 */ /* 0x008ea800000e0000 */
[----:B----4-:R-:W3:Y:S01]  /*0da0*/  SHFL.IDX PT, R16, R16, R13, 0x1f ;  /* 0x00001f0d10107589 */ /* 0x010ee200000e0000 */
[----:B0-----:R-:W-:Y:S01]  /*0db0*/  IMAD.MOV.U32 R9, RZ, RZ, R17 ;  /* 0x000000ffff097224 */ /* 0x001fe200078e0011 */
[----:B-1----:R-:W-:-:S04]  /*0dc0*/  FSETP.NAN.AND P0, PT, |R19|, |R19|, PT ;  /* 0x400000131300720b */ /* 0x002fc80003f08200 */
[----:B--2---:R-:W-:-:S04]  /*0dd0*/  FSETP.NUM.AND P0, PT, |R0|, |R0|, !P0 ;  /* 0x400000000000720b */ /* 0x004fc80004707200 */
[----:B---3--:R-:W-:-:S13]  /*0de0*/  FSETP.NUM.AND P0, PT, |R16|, |R16|, P0 ;  /* 0x400000101000720b */ /* 0x008fda0000707200 */
[----:B------:R-:W-:-:S05]  /*0df0*/  @!P0 MOV R21, 0x7fffffff ;  /* 0x7fffffff00158802 */ /* 0x000fca0000000f00 */
[----:B------:R0:W-:Y:S01]  /*0e00*/  @!P0 STG.E desc[UR6][R8.64+-0x4], R21 ;  /* 0xfffffc1508008986 */ /* 0x0001e2000c101906 */
[----:B------:R-:W-:Y:S05]  /*0e10*/  @!P0 BRA `(.L_x_71) ;  /* 0x0000000000788947 */ /* 0x000fea0003800000 */
[C-C-:B------:R-:W-:Y:S01]  /*0e20*/  FADD R23, R0.reuse, -R19.reuse ;  /* 0x8000001300177221 */ /* 0x140fe20000000000 */
[----:B------:R-:W-:-:S04]  /*0e30*/  FADD R24, R0, R19 ;  /* 0x0000001300187221 */ /* 0x000fc80000000000 */
[----:B------:R-:W-:Y:S01]  /*0e40*/  FSETP.NEU.AND P0, PT, R23, RZ, PT ;  /* 0x000000ff1700720b */ /* 0x000fe20003f0d000 */
[----:B------:R-:W-:-:S12]  /*0e50*/  FMUL R24, R24, 0.5 ;  /* 0x3f00000018187820 */ /* 0x000fd80000400000 */
[----:B------:R-:W-:Y:S01]  /*0e60*/  @!P0 IMAD.MOV.U32 R17, RZ, RZ, 0x7fffffff ;  /* 0x7fffffffff118424 */ /* 0x000fe200078e00ff */
[----:B------:R-:W-:-:S04]  /*0e70*/  @!P0 MOV R15, R24 ;  /* 0x00000018000f8202 */ /* 0x000fc80000000f00 */
[----:B------:R1:W-:Y:S01]  /*0e80*/  @!P0 STG.E desc[UR6][R8.64+-0x4], R17 ;  /* 0xfffffc1108008986 */ /* 0x0003e2000c101906 */
[----:B------:R-:W-:Y:S05]  /*0e90*/  @!P0 BRA `(.L_x_71) ;  /* 0x0000000000588947 */ /* 0x000fea0003800000 */
[----:B-1----:R-:W1:Y:S01]  /*0ea0*/  MUFU.RCP R17, R16 ;  /* 0x0000001000117308 */ /* 0x002e620000001000 */
[----:B------:R-:W-:-:S04]  /*0eb0*/  FADD R25, -R15, R24 ;  /* 0x000000180f197221 */ /* 0x000fc80000000100 */
[----:B------:R-:W-:-:S03]  /*0ec0*/  FADD R18, -R24, R25 ;  /* 0x0000001918127221 */ /* 0x000fc60000000100 */
[----:B------:R-:W2:Y:S01]  /*0ed0*/  FCHK P0, R11, R16 ;  /* 0x000000100b007302 */ /* 0x000ea20000000000 */
[----:B------:R-:W-:Y:S01]  /*0ee0*/  FADD R26, R15, R18 ;  /* 0x000000120f1a7221 */ /* 0x000fe20000000000 */
[----:B-1----:R-:W-:-:S04]  /*0ef0*/  FFMA R0, -R16, R17, 1 ;  /* 0x3f80000010007423 */ /* 0x002fc80000000111 */
[----:B------:R-:W-:Y:S01]  /*0f00*/  FFMA R0, R17, R0, R17 ;  /* 0x0000000011007223 */ /* 0x000fe20000000011 */
[----:B------:R-:W-:-:S03]  /*0f10*/  FADD R17, R25, -R18 ;  /* 0x8000001219117221 */ /* 0x000fc60000000000 */
[----:B------:R-:W-:Y:S01]  /*0f20*/  FFMA R19, R0, 10000, RZ ;  /* 0x461c400000137823 */ /* 0x000fe200000000ff */
[----:B------:R-:W-:-:S03]  /*0f30*/  FADD R17, R24, -R17 ;  /* 0x8000001118117221 */ /* 0x000fc60000000000 */
[----:B------:R-:W-:Y:S01]  /*0f40*/  FFMA R15, -R16, R19, 10000 ;  /* 0x461c4000100f7423 */ /* 0x000fe20000000113 */
[----:B------:R-:W-:-:S03]  /*0f50*/  FADD R26, R17, -R26 ;  /* 0x8000001a111a7221 */ /* 0x000fc60000000000 */
[----:B------:R-:W-:Y:S01]  /*0f60*/  FFMA R0, R0, R15, R19 ;  /* 0x0000000f00007223 */ /* 0x000fe20000000013 */
[----:B--2---:R-:W-:Y:S06]  /*0f70*/  @!P0 BRA `(.L_x_72) ;  /* 0x00000000000c8947 */ /* 0x004fec0003800000 */
[----:B------:R-:W-:Y:S01]  /*0f80*/  IMAD.MOV.U32 R0, RZ, RZ, R16 ;  /* 0x000000ffff007224 */ /* 0x000fe200078e0010 */
[----:B------:R-:W-:-:S07]  /*0f90*/  MOV R16, 0xfb0 ;  /* 0x00000fb000107802 */ /* 0x000fce0000000f00 */
[----:B0-----:R-:W-:Y:S05]  /*0fa0*/  CALL.REL.NOINC `($__internal_1_$__cuda_sm3x_div_rn_noftz_f32_slowpath) ;  /* 0x00000008004c7944 */ /* 0x001fea0003c00000 */
.L_x_72:
[----:B------:R-:W-:Y:S01]  /*0fb0*/  FMUL R0, R23, R0 ;  /* 0x0000000017007220 */ /* 0x000fe20000400000 */
[----:B------:R-:W-:-:S03]  /*0fc0*/  IMAD.MOV.U32 R15, RZ, RZ, R24 ;  /* 0x000000ffff0f7224 */ /* 0x000fc600078e0018 */
[----:B------:R-:W-:-:S04]  /*0fd0*/  FMUL R26, R26, R0 ;  /* 0x000000001a1a7220 */ /* 0x000fc80000400000 */
[----:B------:R-:W-:-:S05]  /*0fe0*/  FFMA R25, R25, R0, R26 ;  /* 0x0000000019197223 */ /* 0x000fca000000001a */
[----:B------:R2:W-:Y:S02]  /*0ff0*/  STG.E desc[UR6][R8.64+-0x4], R25 ;  /* 0xfffffc1908007986 */ /* 0x0005e4000c101906 */
.L_x_71:
[----:B------:R-:W-:Y:S02]  /*1000*/  ISETP.NE.AND P0, PT, R12, R13, PT ;  /* 0x0000000d0c00720c */ /* 0x000fe40003f05270 */
[----:B-1----:R-:W-:Y:S01]  /*1010*/  CS2R R16, SRZ ;  /* 0x0000000000107805 */ /* 0x002fe2000001ff00 */
[----:B------:R-:W-:-:S10]  /*1020*/  HFMA2 R0, -RZ, RZ, 0, 0 ;  /* 0x00000000ff007431 */ /* 0x000fd400000001ff */
[----:B------:R-:W3:Y:S04]  /*1030*/  @!P0 LDG.E.CONSTANT R17, desc[UR6][R2.64] ;  /* 0x0000000602118981 */ /* 0x000ee8000c1e9900 */
[----:B------:R-:W4:Y:S04]  /*1040*/  @!P0 LDG.E.CONSTANT R0, desc[UR6][R4.64] ;  /* 0x0000000604008981 */ /* 0x000f28000c1e9900 */
[----:B------:R-:W5:Y:S04]  /*1050*/  @!P0 LDG.E.CONSTANT R16, desc[UR6][R6.64] ;  /* 0x0000000606108981 */ /* 0x000f68000c1e9900 */
[----:B---3--:R-:W1:Y:S04]  /*1060*/  SHFL.IDX PT, R17, R17, R13, 0x1f ;  /* 0x00001f0d11117589 */ /* 0x008e6800000e0000 */
[----:B----4-:R-:W3:Y:S04]  /*1070*/  SHFL.IDX PT, R0, R0, R13, 0x1f ;  /* 0x00001f0d00007589 */ /* 0x010ee800000e0000 */
[----:B-----5:R-:W4:Y:S01]  /*1080*/  SHFL.IDX PT, R16, R16, R13, 0x1f ;  /* 0x00001f0d10107589 */ /* 0x020f2200000e0000 */
[----:B-1----:R-:W-:-:S04]  /*1090*/  FSETP.NAN.AND P0, PT, |R17|, |R17|, PT ;  /* 0x400000111100720b */ /* 0x002fc80003f08200 */
        /* <DEDUP_REMOVED lines=10> */
[----:B------:R-:W3:Y:S01]  /*1140*/  MUFU.RCP R17, R16 ;  /* 0x0000001000117308 */ /* 0x000ee20000001000 */
[----:B--2---:R-:W-:-:S04]  /*1150*/  FADD R25, -R15, R24 ;  /* 0x000000180f197221 */ /* 0x004fc80000000100 */
[----:B------:R-:W-:-:S03]  /*1160*/  FADD R18, -R24, R25 ;  /* 0x0000001918127221 */ /* 0x000fc60000000100 */
[----:B------:R-:W2:Y:S01]  /*1170*/  FCHK P0, R11, R16 ;  /* 0x000000100b007302 */ /* 0x000ea20000000000 */
[----:B------:R-:W-:Y:S01]  /*1180*/  FADD R26, R15, R18 ;  /* 0x000000120f1a7221 */ /* 0x000fe20000000000 */
[----:B---3--:R-:W-:-:S04]  /*1190*/  FFMA R0, -R16, R17, 1 ;  /* 0x3f80000010007423 */ /* 0x008fc80000000111 */
[----:B------:R-:W-:Y:S01]  /*11a0*/  FFMA R0, R17, R0, R17 ;  /* 0x0000000011007223 */ /* 0x000fe20000000011 */
[----:B------:R-:W-:-:S03]  /*11b0*/  FADD R17, R25, -R18 ;  /* 0x8000001219117221 */ /* 0x000fc60000000000 */
[----:B-1----:R-:W-:Y:S01]  /*11c0*/  FFMA R19, R0, 10000, RZ ;  /* 0x461c400000137823 */ /* 0x002fe200000000ff */
        /* <DEDUP_REMOVED lines=8> */
.L_x_75:
[----:B------:R-:W-:Y:S01]  /*1250*/  FMUL R0, R23, R0 ;  /* 0x0000000017007220 */ /* 0x000fe20000400000 */
[----:B------:R-:W-:-:S03]  /*1260*/  MOV R15, R24 ;  /* 0x00000018000f7202 */ /* 0x000fc60000000f00 */
[----:B------:R-:W-:-:S04]  /*1270*/  FMUL R26, R26, R0 ;  /* 0x000000001a1a7220 */ /* 0x000fc80000400000 */
[----:B------:R-:W-:-:S05]  /*1280*/  FFMA R25, R25, R0, R26 ;  /* 0x0000000019197223 */ /* 0x000fca000000001a */
[----:B------:R4:W-:Y:S01]  /*1290*/  STG.E desc[UR6][R8.64], R25 ;  /* 0x0000001908007986 */ /* 0x0009e2000c101906 */
[----:B------:R-:W-:Y:S05]  /*12a0*/  BRA `(.L_x_73) ;  /* 0x00000000000c7947 */ /* 0x000fea0003800000 */
.L_x_74:
[----:B------:R-:W-:Y:S02]  /*12b0*/  IMAD.MOV.U32 R17, RZ, RZ, 0x7fffffff ;  /* 0x7fffffffff117424 */ /* 0x000fe400078e00ff */
[----:B------:R-:W-:-:S03]  /*12c0*/  IMAD.MOV.U32 R15, RZ, RZ, R24 ;  /* 0x000000ffff0f7224 */ /* 0x000fc600078e0018 */
[----:B------:R3:W-:Y:S04]  /*12d0*/  STG.E desc[UR6][R8.64], R17 ;  /* 0x0000001108007986 */ /* 0x0007e8000c101906 */
.L_x_73:
[----:B------:R-:W-:Y:S02]  /*12e0*/  IADD3 R10, PT, PT, R10, 0x2, RZ ;  /* 0x000000020a0a7810 */ /* 0x000fe40007ffe0ff */
[----:B------:R-:W-:Y:S02]  /*12f0*/  IADD3 R4, P1, PT, R4, 0x8, RZ ;  /* 0x0000000804047810 */ /* 0x000fe40007f3e0ff */
[----:B------:R-:W-:Y:S02]  /*1300*/  ISETP.NE.AND P0, PT, R10, RZ, PT ;  /* 0x000000ff0a00720c */ /* 0x000fe40003f05270 */
[----:B------:R-:W-:Y:S01]  /*1310*/  IADD3 R2, P2, PT, R2, 0x8, RZ ;  /* 0x0000000802027810 */ /* 0x000fe20007f5e0ff */
[----:B------:R-:W-:Y:S01]  /*1320*/  IMAD.X R5, RZ, RZ, R5, P1 ;  /* 0x000000ffff057224 */ /* 0x000fe200008e0605 */
[----:B01234-:R-:W-:Y:S02]  /*1330*/  IADD3 R8, P4, PT, R8, 0x8, RZ ;  /* 0x0000000808087810 */ /* 0x01ffe40007f9e0ff */
[----:B------:R-:W-:Y:S01]  /*1340*/  IADD3 R0, P3, PT, R6, 0x8, RZ ;  /* 0x0000000806007810 */ /* 0x000fe20007f7e0ff */
[----:B------:R-:W-:-:S02]  /*1350*/  IMAD.X R3, RZ, RZ, R3, P2 ;  /* 0x000000ffff037224 */ /* 0x000fc400010e0603 */
[----:B------:R-:W-:Y:S01]  /*1360*/  IMAD.X R9, RZ, RZ, R9, P4 ;  /* 0x000000ffff097224 */ /* 0x000fe200020e0609 */
[----:B------:R-:W-:-:S03]  /*1370*/  IADD3.X R6, PT, PT, RZ, R7, RZ, P3, !PT ;  /* 0x00000007ff067210 */ /* 0x000fc60001ffe4ff */
[----:B------:R-:W-:Y:S06]  /*1380*/  @!P0 EXIT ;  /* 0x000000000000894d */ /* 0x000fec0003800000 */
[----:B------:R-:W-:Y:S01]  /*1390*/  IMAD.MOV.U32 R21, RZ, RZ, R5 ;  /* 0x000000ffff157224 */ /* 0x000fe200078e0005 */
[----:B------:R-:W-:Y:S01]  /*13a0*/  MOV R16, R2 ;  /* 0x0000000200107202 */ /* 0x000fe20000000f00 */
[----:B------:R-:W-:Y:S01]  /*13b0*/  IMAD.MOV.U32 R19, RZ, RZ, R3 ;  /* 0x000000ffff137224 */ /* 0x000fe200078e0003 */
[----:B------:R-:W-:Y:S01]  /*13c0*/  MOV R7, R6 ;  /* 0x0000000600077202 */ /* 0x000fe20000000f00 */
[----:B------:R-:W-:Y:S02]  /*13d0*/  IMAD.MOV.U32 R18, RZ, RZ, R0 ;  /* 0x000000ffff127224 */ /* 0x000fe400078e0000 */
[----:B------:R-:W-:Y:S01]  /*13e0*/  IMAD.MOV.U32 R17, RZ, RZ, R9 ;  /* 0x000000ffff117224 */ /* 0x000fe200078e0009 */
[----:B------:R-:W-:Y:S06]  /*13f0*/  BRA `(.L_x_76) ;  /* 0xfffffff800347947 */ /* 0x000fec000383ffff */
.L_x_58:
[----:B------:R-:W-:-:S13]  /*1400*/  ISETP.GE.AND P0, PT, R0, 0x1, PT ;  /* 0x000000010000780c */ /* 0x000fda0003f06270 */
[----:B------:R-:W-:Y:S05]  /*1410*/  @!P0 EXIT ;  /* 0x000000000000894d */ /* 0x000fea0003800000 */
[C---:B------:R-:W-:Y:S01]  /*1420*/  ISETP.GE.U32.AND P0, PT, R0.reuse, 0x10, PT ;  /* 0x000000100000780c */ /* 0x040fe20003f06070 */
[----:B------:R-:W-:Y:S01]  /*1430*/  IMAD.MOV.U32 R5, RZ, RZ, RZ ;  /* 0x000000ffff057224 */ /* 0x000fe200078e00ff */
[----:B------:R-:W-:-:S04]  /*1440*/  LOP3.LUT R12, R0, 0xf, RZ, 0xc0, !PT ;  /* 0x0000000f000c7812 */ /* 0x000fc800078ec0ff */
[----:B------:R-:W-:-:S07]  /*1450*/  ISETP.NE.AND P1, PT, R12, RZ, PT ;  /* 0x000000ff0c00720c */ /* 0x000fce0003f25270 */
[----:B------:R-:W-:Y:S06]  /*1460*/  @!P0 BRA `(.L_x_77) ;  /* 0x0000000000708947 */ /* 0x000fec0003800000 */
[----:B------:R-:W-:Y:S02]  /*1470*/  IADD3 R10, P0, PT, R6, 0x20, RZ ;  /* 0x00000020060a7810 */ /* 0x000fe40007f1e0ff */
[----:B------:R-:W-:Y:S02]  /*1480*/  LOP3.LUT R5, R0, 0x7ffffff0, RZ, 0xc0, !PT ;  /* 0x7ffffff000057812 */ /* 0x000fe400078ec0ff */
[----:B------:R-:W-:Y:S01]  /*1490*/  MOV R13, 0x7fffffff ;  /* 0x7fffffff000d7802 */ /* 0x000fe20000000f00 */
[----:B------:R-:W-:Y:S02]  /*14a0*/  IMAD.X R11, RZ, RZ, R7, P0 ;  /* 0x000000ffff0b7224 */ /* 0x000fe400000e0607 */
[----:B------:R-:W-:-:S07]  /*14b0*/  IMAD.MOV R4, RZ, RZ, -R5 ;  /* 0x000000ffff047224 */ /* 0x000fce00078e0a05 */
.L_x_78:
[----:B0-----:R-:W-:Y:S01]  /*14c0*/  MOV R2, R10 ;  /* 0x0000000a00027202 */ /* 0x001fe20000000f00 */
[----:B------:R-:W-:Y:S02]  /*14d0*/  IMAD.MOV.U32 R3, RZ, RZ, R11 ;  /* 0x000000ffff037224 */ /* 0x000fe400078e000b */
[----:B------:R-:W-:Y:S01]  /*14e0*/  VIADD R4, R4, 0x10 ;  /* 0x0000001004047836 */ /* 0x000fe20000000000 */
[----:B------:R-:W-:Y:S02]  /*14f0*/  IADD3 R10, P2, PT, R2, 0x40, RZ ;  /* 0x00000040020a7810 */ /* 0x000fe40007f5e0ff */
[----:B------:R0:W-:Y:S02]  /*1500*/  STG.E desc[UR6][R2.64+-0x20], R13 ;  /* 0xffffe00d02007986 */ /* 0x0001e4000c101906 */
[----:B------:R-:W-:Y:S02]  /*1510*/  ISETP.NE.AND P0, PT, R4, RZ, PT ;  /* 0x000000ff0400720c */ /* 0x000fe40003f05270 */
[----:B------:R0:W-:Y:S01]  /*1520*/  STG.E desc[UR6][R2.64+-0x1c], R13 ;  /* 0xffffe40d02007986 */ /* 0x0001e2000c101906 */
[----:B------:R-:W-:-:S03]  /*1530*/  IADD3.X R11, PT, PT, RZ, R3, RZ, P2, !PT ;  /* 0x00000003ff0b7210 */ /* 0x000fc600017fe4ff */
        /* <DEDUP_REMOVED lines=15> */
.L_x_77:
[----:B------:R-:W-:Y:S05]  /*1630*/  @!P1 EXIT ;  /* 0x000000000000994d */ /* 0x000fea0003800000 */
[----:B------:R-:W-:Y:S02]  /*1640*/  ISETP.GE.U32.AND P0, PT, R12, 0x8, PT ;  /* 0x000000080c00780c */ /* 0x000fe40003f06070 */
[----:B------:R-:W-:-:S04]  /*1650*/  LOP3.LUT R4, R0, 0x7, RZ, 0xc0, !PT ;  /* 0x0000000700047812 */ /* 0x000fc800078ec0ff */
[----:B------:R-:W-:-:S07]  /*1660*/  ISETP.NE.AND P1, PT, R4, RZ, PT ;  /* 0x000000ff0400720c */ /* 0x000fce0003f25270 */
[----:B------:R-:W-:Y:S06]  /*1670*/  @!P0 BRA `(.L_x_79) ;  /* 0x00000000002c8947 */ /* 0x000fec0003800000 */
[----:B------:R-:W-:Y:S02]  /*1680*/  IMAD.MOV.U32 R11, RZ, RZ, 0x7fffffff ;  /* 0x7fffffffff0b7424 */ /* 0x000fe400078e00ff */
[----:B0-----:R-:W-:-:S04]  /*1690*/  IMAD.WIDE.U32 R2, R5, 0x4, R6 ;  /* 0x0000000405027825 */ /* 0x001fc800078e0006 */
[----:B------:R-:W-:Y:S01]  /*16a0*/  VIADD R5, R5, 0x8 ;  /* 0x0000000805057836 */ /* 0x000fe20000000000 */
        /* <DEDUP_REMOVED lines=8> */
.L_x_79:
[----:B------:R-:W-:Y:S05]  /*1730*/  @!P1 EXIT ;  /* 0x000000000000994d */ /* 0x000fea0003800000 */
[----:B------:R-:W-:Y:S02]  /*1740*/  ISETP.GE.U32.AND P0, PT, R4, 0x4, PT ;  /* 0x000000040400780c */ /* 0x000fe40003f06070 */
[----:B------:R-:W-:-:S04]  /*1750*/  LOP3.LUT R0, R0, 0x3, RZ, 0xc0, !PT ;  /* 0x0000000300007812 */ /* 0x000fc800078ec0ff */
[----:B------:R-:W-:-:S07]  /*1760*/  ISETP.NE.AND P1, PT, R0, RZ, PT ;  /* 0x000000ff0000720c */ /* 0x000fce0003f25270 */
[----:B------:R-:W-:Y:S06]  /*1770*/  @!P0 BRA `(.L_x_80) ;  /* 0x00000000001c8947 */ /* 0x000fec0003800000 */
[----:B------:R-:W-:Y:S01]  /*1780*/  IMAD.WIDE.U32 R6, R5, 0x4, R6 ;  /* 0x0000000405067825 */ /* 0x000fe200078e0006 */
[----:B01----:R-:W-:-:S03]  /*1790*/  MOV R3, 0x7fffffff ;  /* 0x7fffffff00037802 */ /* 0x003fc60000000f00 */
[----:B------:R-:W-:Y:S02]  /*17a0*/  VIADD R5, R5, 0x4 ;  /* 0x0000000405057836 */ /* 0x000fe40000000000 */
[----:B------:R2:W-:Y:S04]  /*17b0*/  STG.E desc[UR6][R6.64], R3 ;  /* 0x0000000306007986 */ /* 0x0005e8000c101906 */
[----:B------:R2:W-:Y:S04]  /*17c0*/  STG.E desc[UR6][R6.64+0x4], R3 ;  /* 0x0000040306007986 */ /* 0x0005e8000c101906 */
[----:B------:R2:W-:Y:S04]  /*17d0*/  STG.E desc[UR6][R6.64+0x8], R3 ;  /* 0x0000080306007986 */ /* 0x0005e8000c101906 */
[----:B------:R2:W-:Y:S02]  /*17e0*/  STG.E desc[UR6][R6.64+0xc], R3 ;  /* 0x00000c0306007986 */ /* 0x0005e4000c101906 */
.L_x_80:
[----:B------:R-:W-:Y:S05]  /*17f0*/  @!P1 EXIT ;  /* 0x000000000000994d */ /* 0x000fea0003800000 */
[----:B------:R-:W-:Y:S01]  /*1800*/  IMAD.WIDE.U32 R8, R5, 0x4, R8 ;  /* 0x0000000405087825 */ /* 0x000fe200078e0008 */
[----:B--2---:R-:W-:-:S03]  /*1810*/  MOV R7, 0x7fffffff ;  /* 0x7fffffff00077802 */ /* 0x004fc60000000f00 */
[----:B------:R-:W-:Y:S01]  /*1820*/  IMAD.MOV R0, RZ, RZ, -R0 ;  /* 0x000000ffff007224 */ /* 0x000fe200078e0a00 */
[----:B------:R-:W-:-:S04]  /*1830*/  IADD3 R4, P0, PT, R8, UR4, RZ ;  /* 0x0000000408047c10 */ /* 0x000fc8000ff1e0ff */
[----:B------:R-:W-:-:S09]  /*1840*/  IADD3.X R5, PT, PT, R9, UR5, RZ, P0, !PT ;  /* 0x0000000509057c10 */ /* 0x000fd200087fe4ff */
.L_x_81:
[----:B012---:R-:W-:Y:S01]  /*1850*/  IMAD.MOV.U32 R2, RZ, RZ, R4 ;  /* 0x000000ffff027224 */ /* 0x007fe200078e0004 */
[----:B------:R-:W-:Y:S01]  /*1860*/  IADD3 R0, PT, PT, R0, 0x1, RZ ;  /* 0x0000000100007810 */ /* 0x000fe20007ffe0ff */
[--C-:B------:R-:W-:Y:S01]  /*1870*/  IMAD.MOV.U32 R3, RZ, RZ, R5.reuse ;  /* 0x000000ffff037224 */ /* 0x100fe200078e0005 */
[----:B------:R-:W-:Y:S02]  /*1880*/  IADD3 R4, P1, PT, R4, 0x4, RZ ;  /* 0x0000000404047810 */ /* 0x000fe40007f3e0ff */
[----:B------:R-:W-:Y:S02]  /*1890*/  ISETP.NE.AND P0, PT, R0, RZ, PT ;  /* 0x000000ff0000720c */ /* 0x000fe40003f05270 */
[----:B------:R2:W-:Y:S01]  /*18a0*/  STG.E desc[UR6][R2.64], R7 ;  /* 0x0000000702007986 */ /* 0x0005e2000c101906 */
[----:B------:R-:W-:-:S10]  /*18b0*/  IMAD.X R5, RZ, RZ, R5, P1 ;  /* 0x000000ffff057224 */ /* 0x000fd400008e0605 */
[----:B------:R-:W-:Y:S05]  /*18c0*/  @P0 BRA `(.L_x_81) ;  /* 0xfffffffc00e00947 */ /* 0x000fea000383ffff */
[----:B------:R-:W-:Y:S05]  /*18d0*/  EXIT ;  /* 0x000000000000794d */ /* 0x000fea0003800000 */
        .weak           $__internal_1_$__cuda_sm3x_div_rn_noftz_f32_slowpath
        .type           $__internal_1_$__cuda_sm3x_div_rn_noftz_f32_slowpath,@function
        .size           $__internal_1_$__cuda_sm3x_div_rn_noftz_f32_slowpath,(.L_x_92 - $__internal_1_$__cuda_sm3x_div_rn_noftz_f32_slowpath)
$__internal_1_$__cuda_sm3x_div_rn_noftz_f32_slowpath:
[----:B------:R-:W-:Y:S01]  /*18e0*/  SHF.R.U32.HI R15, RZ, 0x17, R0 ;  /* 0x00000017ff0f7819 */ /* 0x000fe20000011600 */
[----:B------:R-:W-:Y:S01]  /*18f0*/  IMAD.MOV.U32 R27, RZ, RZ, 0x461c4000 ;  /* 0x461c4000ff1b7424 */ /* 0x000fe200078e00ff */
[----:B------:R-:W-:Y:S02]  /*1900*/  SHF.R.U32.HI R18, RZ, 0x17, R11 ;  /* 0x00000017ff127819 */ /* 0x000fe4000001160b */
[----:B------:R-:W-:Y:S02]  /*1910*/  LOP3.LUT R15, R15, 0xff, RZ, 0xc0, !PT ;  /* 0x000000ff0f0f7812 */ /* 0x000fe400078ec0ff */
[----:B------:R-:W-:-:S03]  /*1920*/  LOP3.LUT R18, R18, 0xff, RZ, 0xc0, !PT ;  /* 0x000000ff12127812 */ /* 0x000fc600078ec0ff */
[----:B------:R-:W-:Y:S01]  /*1930*/  VIADD R20, R15, 0xffffffff ;  /* 0xffffffff0f147836 */ /* 0x000fe20000000000 */
[----:B------:R-:W-:-:S04]  /*1940*/  IADD3 R19, PT, PT, R18, -0x1, RZ ;  /* 0xffffffff12137810 */ /* 0x000fc80007ffe0ff */
[----:B------:R-:W-:-:S04]  /*1950*/  ISETP.GT.U32.AND P0, PT, R20, 0xfd, PT ;  /* 0x000000fd1400780c */ /* 0x000fc80003f04070 */
        /* <DEDUP_REMOVED lines=20> */
[----:B------:R-:W-:Y:S02]  /*1aa0*/  ISETP.GE.AND P0, PT, R19, RZ, PT ;  /* 0x000000ff1300720c */ /* 0x000fe40003f06270 */
[----:B------:R-:W-:-:S11]  /*1ab0*/  ISETP.GE.AND P1, PT, R20, RZ, PT ;  /* 0x000000ff1400720c */ /* 0x000fd60003f26270 */
[----:B------:R-:W-:Y:S02]  /*1ac0*/  @P0 IMAD.MOV.U32 R17, RZ, RZ, RZ ;  /* 0x000000ffff110224 */ /* 0x000fe400078e00ff */
[----:B------:R-:W-:Y:S01]  /*1ad0*/  @!P0 FFMA R27, R21, 1.84467440737095516160e+19, RZ ;  /* 0x5f800000151b8823 */ /* 0x000fe200000000ff */
[----:B------:R-:W-:Y:S02]  /*1ae0*/  @!P0 IMAD.MOV.U32 R17, RZ, RZ, -0x40 ;  /* 0xffffffc0ff118424 */ /* 0x000fe400078e00ff */
[----:B------:R-:W-:-:S03]  /*1af0*/  @!P1 FFMA R0, R0, 1.84467440737095516160e+19, RZ ;  /* 0x5f80000000009823 */ /* 0x000fc600000000ff */
[----:B------:R-:W-:-:S07]  /*1b00*/  @!P1 IADD3 R17, PT, PT, R17, 0x40, RZ ;  /* 0x0000004011119810 */ /* 0x000fce0007ffe0ff */
.L_x_82:
[----:B------:R-:W-:Y:S01]  /*1b10*/  LEA R19, R15, 0xc0800000, 0x17 ;  /* 0xc08000000f137811 */ /* 0x000fe200078eb8ff */
[----:B------:R-:W-:-:S04]  /*1b20*/  VIADD R18, R18, 0xffffff81 ;  /* 0xffffff8112127836 */ /* 0x000fc80000000000 */
[----:B------:R-:W-:Y:S02]  /*1b30*/  IMAD.IADD R28, R0, 0x1, -R19 ;  /* 0x00000001001c7824 */ /* 0x000fe400078e0a13 */
[C---:B------:R-:W-:Y:S01]  /*1b40*/  IMAD R0, R18.reuse, -0x800000, R27 ;  /* 0xff80000012007824 */ /* 0x040fe200078e021b */
[----:B------:R-:W-:Y:S01]  /*1b50*/  IADD3 R18, PT, PT, R18, 0x7f, -R15 ;  /* 0x0000007f12127810 */ /* 0x000fe20007ffe80f */
[----:B------:R-:W0:Y:S01]  /*1b60*/  MUFU.RCP R20, R28 ;  /* 0x0000001c00147308 */ /* 0x000e220000001000 */
[----:B------:R-:W-:Y:S02]  /*1b70*/  FADD.FTZ R19, -R28, -RZ ;  /* 0x800000ff1c137221 */ /* 0x000fe40000010100 */
[----:B------:R-:W-:Y:S02]  /*1b80*/  IADD3 R17, PT, PT, R18, R17, RZ ;  /* 0x0000001112117210 */ /* 0x000fe40007ffe0ff */
        /* <DEDUP_REMOVED lines=8> */
[----:B------:R-:W-:-:S05]  /*1c10*/  LOP3.LUT R18, R15, 0xff, RZ, 0xc0, !PT ;  /* 0x000000ff0f127812 */ /* 0x000fca00078ec0ff */
[----:B------:R-:W-:-:S04]  /*1c20*/  IMAD.IADD R15, R18, 0x1, R17 ;  /* 0x00000001120f7824 */ /* 0x000fc800078e0211 */
        /* <DEDUP_REMOVED lines=10> */
[CCC-:B------:R-:W-:Y:S01]  /*1cd0*/  FFMA.RZ R17, R21.reuse, R19.reuse, R22.reuse ;  /* 0x0000001315117223 */ /* 0x1c0fe2000000c016 */
[CCC-:B------:R-:W-:Y:S01]  /*1ce0*/  FFMA.RP R18, R21.reuse, R19.reuse, R22.reuse ;  /* 0x0000001315127223 */ /* 0x1c0fe20000008016 */
[----:B------:R-:W-:Y:S01]  /*1cf0*/  FFMA.RM R21, R21, R19, R22 ;  /* 0x0000001315157223 */ /* 0x000fe20000004016 */
[----:B------:R-:W-:Y:S02]  /*1d00*/  IADD3 R19, PT, PT, R15, 0x20, RZ ;  /* 0x000000200f137810 */ /* 0x000fe40007ffe0ff */
[----:B------:R-:W-:Y:S02]  /*1d10*/  LOP3.LUT R17, R17, 0x7fffff, RZ, 0xc0, !PT ;  /* 0x007fffff11117812 */ /* 0x000fe400078ec0ff */
[----:B------:R-:W-:Y:S02]  /*1d20*/  ISETP.NE.AND P2, PT, R15, RZ, PT ;  /* 0x000000ff0f00720c */ /* 0x000fe40003f45270 */
[----:B------:R-:W-:Y:S02]  /*1d30*/  LOP3.LUT R20, R17, 0x800000, RZ, 0xfc, !PT ;  /* 0x0080000011147812 */ /* 0x000fe400078efcff */
[----:B------:R-:W-:Y:S01]  /*1d40*/  ISETP.NE.AND P1, PT, R15, RZ, PT ;  /* 0x000000ff0f00720c */ /* 0x000fe20003f25270 */
[----:B------:R-:W-:Y:S01]  /*1d50*/  IMAD.MOV R15, RZ, RZ, -R15 ;  /* 0x000000ffff0f7224 */ /* 0x000fe200078e0a0f */
[----:B------:R-:W-:-:S02]  /*1d60*/  SHF.L.U32 R19, R20, R19, RZ ;  /* 0x0000001314137219 */ /* 0x000fc400000006ff */
[----:B------:R-:W-:Y:S02]  /*1d70*/  FSETP.NEU.FTZ.AND P0, PT, R18, R21, PT ;  /* 0x000000151200720b */ /* 0x000fe40003f1d000 */
[----:B------:R-:W-:Y:S02]  /*1d80*/  SEL R15, R15, RZ, P2 ;  /* 0x000000ff0f0f7207 */ /* 0x000fe40001000000 */
[----:B------:R-:W-:Y:S02]  /*1d90*/  ISETP.NE.AND P1, PT, R19, RZ, P1 ;  /* 0x000000ff1300720c */ /* 0x000fe40000f25270 */
[----:B------:R-:W-:Y:S02]  /*1da0*/  SHF.R.U32.HI R20, RZ, R15, R20 ;  /* 0x0000000fff147219 */ /* 0x000fe40000011614 */
[----:B------:R-:W-:Y:S02]  /*1db0*/  PLOP3.LUT P0, PT, P0, P1, PT, 0xf8, 0x8f ;  /* 0x00000000008f781c */ /* 0x000fe40000703f70 */
[----:B------:R-:W-:-:S02]  /*1dc0*/  SHF.R.U32.HI R17, RZ, 0x1, R20 ;  /* 0x00000001ff117819 */ /* 0x000fc40000011614 */
[----:B------:R-:W-:-:S04]  /*1dd0*/  SEL R18, RZ, 0x1, !P0 ;  /* 0x00000001ff127807 */ /* 0x000fc80004000000 */
[----:B------:R-:W-:-:S04]  /*1de0*/  LOP3.LUT R15, R18, 0x1, R17, 0xf8, !PT ;  /* 0x00000001120f7812 */ /* 0x000fc800078ef811 */
[----:B------:R-:W-:-:S05]  /*1df0*/  LOP3.LUT R20, R15, R20, RZ, 0xc0, !PT ;  /* 0x000000140f147212 */ /* 0x000fca00078ec0ff */
[----:B------:R-:W-:-:S05]  /*1e00*/  IMAD.IADD R17, R17, 0x1, R20 ;  /* 0x0000000111117824 */ /* 0x000fca00078e0214 */
[----:B------:R-:W-:Y:S01]  /*1e10*/  LOP3.LUT R0, R17, R0, RZ, 0xfc, !PT ;  /* 0x0000000011007212 */ /* 0x000fe200078efcff */
[----:B------:R-:W-:Y:S06]  /*1e20*/  BRA `(.L_x_89) ;  /* 0x0000000000347947 */ /* 0x000fec0003800000 */
.L_x_88:
[----:B------:R-:W-:-:S04]  /*1e30*/  LOP3.LUT R0, R0, 0x80000000, RZ, 0xc0, !PT ;  /* 0x8000000000007812 */ /* 0x000fc800078ec0ff */
[----:B------:R-:W-:Y:S01]  /*1e40*/  LOP3.LUT R0, R0, 0x7f800000, RZ, 0xfc, !PT ;  /* 0x7f80000000007812 */ /* 0x000fe200078efcff */
[----:B------:R-:W-:Y:S06]  /*1e50*/  BRA `(.L_x_89) ;  /* 0x0000000000287947 */ /* 0x000fec0003800000 */
.L_x_87:
[----:B------:R-:W-:Y:S01]  /*1e60*/  LEA R0, R17, R0, 0x17 ;  /* 0x0000000011007211 */ /* 0x000fe200078eb8ff */
[----:B------:R-:W-:Y:S06]  /*1e70*/  BRA `(.L_x_89) ;  /* 0x0000000000207947 */ /* 0x000fec0003800000 */
.L_x_86:
[----:B------:R-:W-:-:S04]  /*1e80*/  LOP3.LUT R0, R0, 0x80000000, R27, 0x48, !PT ;  /* 0x8000000000007812 */ /* 0x000fc800078e481b */
[----:B------:R-:W-:Y:S01]  /*1e90*/  LOP3.LUT R0, R0, 0x7f800000, RZ, 0xfc, !PT ;  /* 0x7f80000000007812 */ /* 0x000fe200078efcff */
[----:B------:R-:W-:Y:S06]  /*1ea0*/  BRA `(.L_x_89) ;  /* 0x0000000000147947 */ /* 0x000fec0003800000 */
.L_x_85:
[----:B------:R-:W-:Y:S01]  /*1eb0*/  LOP3.LUT R0, R0, 0x80000000, R27, 0x48, !PT ;  /* 0x8000000000007812 */ /* 0x000fe200078e481b */
[----:B------:R-:W-:Y:S06]  /*1ec0*/  BRA `(.L_x_89) ;  /* 0x00000000000c7947 */ /* 0x000fec0003800000 */
.L_x_84:
[----:B------:R-:W0:Y:S01]  /*1ed0*/  MUFU.RSQ R0, -QNAN ;  /* 0xffc0000000007908 */ /* 0x000e220000001400 */
[----:B------:R-:W-:Y:S05]  /*1ee0*/  BRA `(.L_x_89) ;  /* 0x0000000000047947 */ /* 0x000fea0003800000 */
.L_x_83:
[----:B------:R-:W-:-:S07]  /*1ef0*/  FADD.FTZ R0, R21, R0 ;  /* 0x0000000015007221 */ /* 0x000fce0000010000 */
.L_x_89:
[----:B------:R-:W-:-:S04]  /*1f00*/  IMAD.MOV.U32 R17, RZ, RZ, 0x0 ;  /* 0x00000000ff117424 */ /* 0x000fc800078e00ff */
[----:B0-----:R-:W-:Y:S05]  /*1f10*/  RET.REL.NODEC R16 `(emv_batch_f32) ;  /* 0xffffffe010387950 */ /* 0x001fea0003c3ffff */
.L_x_90:
        /* <DEDUP_REMOVED lines=14> */
.L_x_92:


//--------------------- .nv.shared.reserved.0     --------------------------
	.section	.nv.shared.reserved.0,"aw",@nobits
	.weak		__nv_reservedSMEM_offset_0_alias
	.size		__nv_reservedSMEM_offset_0_alias, 0, 64
	.other		__nv_reservedSMEM_offset_0_alias,@"STO_CUDA_RESERVED_SHARED STV_DEFAULT"
__nv_reservedSMEM_offset_0_alias:
	.zero		0
	.zero		64


//--------------------- .nv.constant0.emv_many_series_one_param_f32 --------------------------
	.section	.nv.constant0.emv_many_series_one_param_f32,"a",@progbits
	.sectionflags	@""
	.align	4
.nv.constant0.emv_many_series_one_param_f32:
	.zero		944


//--------------------- .nv.constant0.emv_batch_f32 --------------------------
	.section	.nv.constant0.emv_batch_f32,"a",@progbits
	.sectionflags	@""
	.align	4
.nv.constant0.emv_batch_f32:
	.zero		944


//--------------------- SYMBOLS --------------------------

	.type		.nv.reservedSmem.offset0,@object
	.size		.nv.reservedSmem.offset0,0x4
